	.target	sm_90a

	.elftype	@"ET_EXEC"


//--------------------- .note.nv.tkinfo           --------------------------
	.section	.note.nv.tkinfo,"",@"SHT_NOTE"
	.sectionflags	@"SHF_NOTE_NV_TKINFO"
	.tkinfo
        /*0018*/ 	.word	0x00000002
        /*0030*/ 	.string	""
        /*0030*/ 	.string	"ptxas"
        /*0030*/ 	.string	"Cuda compilation tools, release 13.0, V13.0.88"
        /*0030*/ 	.string	"Build cuda_13.0.r13.0/compiler.36424714_0"
        /*0030*/ 	.string	"-v  -suppress-debug-info  -lineinfo  -arch sm_90a "



//--------------------- .note.nv.cuinfo           --------------------------
	.section	.note.nv.cuinfo,"",@"SHT_NOTE"
	.sectionflags	@"SHF_NOTE_NV_CUINFO"
        /*0018*/ 	.short	0x0002
        /*001a*/ 	.short	0x005a
        /*001c*/ 	.short	0x0082
	.zero		2


//--------------------- .nv.info                  --------------------------
	.section	.nv.info,"",@"SHT_CUDA_INFO"
	.align	4


	//----- nvinfo : EIATTR_REGCOUNT
	.align		4
        /*0000*/ 	.byte	0x04, 0x2f
        /*0002*/ 	.short	(.L_1 - .L_0)
	.align		4
.L_0:
        /*0004*/ 	.word	index@(gluon_wgmma)
        /*0008*/ 	.word	0x0000003a


	//----- nvinfo : EIATTR_FRAME_SIZE
	.align		4
.L_1:
        /*000c*/ 	.byte	0x04, 0x11
        /*000e*/ 	.short	(.L_3 - .L_2)
	.align		4
.L_2:
        /*0010*/ 	.word	index@(gluon_wgmma)
        /*0014*/ 	.word	0x00000000


	//----- nvinfo : EIATTR_MIN_STACK_SIZE
	.align		4
.L_3:
        /*0018*/ 	.byte	0x04, 0x12
        /*001a*/ 	.short	(.L_5 - .L_4)
	.align		4
.L_4:
        /*001c*/ 	.word	index@(gluon_wgmma)
        /*0020*/ 	.word	0x00000000
.L_5:


//--------------------- .nv.compat                --------------------------
	.section	.nv.compat,"",@"SHT_CUDA_COMPAT_INFO"
	.align	4
        /*0000*/ 	.byte	0x02, 0x09, 0x01, 0x00, 0x02, 0x02, 0x04, 0x00, 0x02, 0x05, 0x05, 0x00, 0x03, 0x07, 0x01, 0x01
        /*0010*/ 	.byte	0x02, 0x03, 0x03, 0x00, 0x02, 0x06, 0x01, 0x00, 0x04, 0x0b, 0x08, 0x00, 0x00, 0x00, 0x00, 0x00
        /*0020*/ 	.byte	0x00, 0x00, 0x00, 0x00


//--------------------- .nv.info.gluon_wgmma      --------------------------
	.section	.nv.info.gluon_wgmma,"",@"SHT_CUDA_INFO"
	.sectionflags	@""
	.align	4


	//----- nvinfo : EIATTR_CUDA_API_VERSION
	.align		4
        /*0000*/ 	.byte	0x04, 0x37
        /*0002*/ 	.short	(.L_7 - .L_6)
.L_6:
        /*0004*/ 	.word	0x00000082


	//----- nvinfo : EIATTR_KPARAM_INFO
	.align		4
.L_7:
        /*0008*/ 	.byte	0x04, 0x17
        /*000a*/ 	.short	(.L_9 - .L_8)
.L_8:
        /*000c*/ 	.word	0x00000000
        /*0010*/ 	.short	0x000a
        /*0012*/ 	.short	0x0048
        /*0014*/ 	.byte	0x00, 0xf4, 0x21, 0x00


	//----- nvinfo : EIATTR_KPARAM_INFO
	.align		4
.L_9:
        /*0018*/ 	.byte	0x04, 0x17
        /*001a*/ 	.short	(.L_11 - .L_10)
.L_10:
        /*001c*/ 	.word	0x00000000
        /*0020*/ 	.short	0x0009
        /*0022*/ 	.short	0x0040
        /*0024*/ 	.byte	0x00, 0xf4, 0x21, 0x00


	//----- nvinfo : EIATTR_KPARAM_INFO
	.align		4
.L_11:
        /*0028*/ 	.byte	0x04, 0x17
        /*002a*/ 	.short	(.L_13 - .L_12)
.L_12:
        /*002c*/ 	.word	0x00000000
        /*0030*/ 	.short	0x0008
        /*0032*/ 	.short	0x0038
        /*0034*/ 	.byte	0x00, 0xf0, 0x21, 0x00


	//----- nvinfo : EIATTR_KPARAM_INFO
	.align		4
.L_13:
        /*0038*/ 	.byte	0x04, 0x17
        /*003a*/ 	.short	(.L_15 - .L_14)
.L_14:
        /*003c*/ 	.word	0x00000000
        /*0040*/ 	.short	0x0007
        /*0042*/ 	.short	0x0030
        /*0044*/ 	.byte	0x00, 0xf0, 0x21, 0x00


	//----- nvinfo : EIATTR_KPARAM_INFO
	.align		4
.L_15:
        /*0048*/ 	.byte	0x04, 0x17
        /*004a*/ 	.short	(.L_17 - .L_16)
.L_16:
        /*004c*/ 	.word	0x00000000
        /*0050*/ 	.short	0x0006
        /*0052*/ 	.short	0x0028
        /*0054*/ 	.byte	0x00, 0xf0, 0x21, 0x00


	//----- nvinfo : EIATTR_KPARAM_INFO
	.align		4
.L_17:
        /*0058*/ 	.byte	0x04, 0x17
        /*005a*/ 	.short	(.L_19 - .L_18)
.L_18:
        /*005c*/ 	.word	0x00000000
        /*0060*/ 	.short	0x0005
        /*0062*/ 	.short	0x0020
        /*0064*/ 	.byte	0x00, 0xf0, 0x11, 0x00


	//----- nvinfo : EIATTR_KPARAM_INFO
	.align		4
.L_19:
        /*0068*/ 	.byte	0x04, 0x17
        /*006a*/ 	.short	(.L_21 - .L_20)
.L_20:
        /*006c*/ 	.word	0x00000000
        /*0070*/ 	.short	0x0004
        /*0072*/ 	.short	0x001c
        /*0074*/ 	.byte	0x00, 0xf0, 0x11, 0x00


	//----- nvinfo : EIATTR_KPARAM_INFO
	.align		4
.L_21:
        /*0078*/ 	.byte	0x04, 0x17
        /*007a*/ 	.short	(.L_23 - .L_22)
.L_22:
        /*007c*/ 	.word	0x00000000
        /*0080*/ 	.short	0x0003
        /*0082*/ 	.short	0x0018
        /*0084*/ 	.byte	0x00, 0xf0, 0x11, 0x00


	//----- nvinfo : EIATTR_KPARAM_INFO
	.align		4
.L_23:
        /*0088*/ 	.byte	0x04, 0x17
        /*008a*/ 	.short	(.L_25 - .L_24)
.L_24:
        /*008c*/ 	.word	0x00000000
        /*0090*/ 	.short	0x0002
        /*0092*/ 	.short	0x0010
        /*0094*/ 	.byte	0x00, 0xf4, 0x21, 0x00


	//----- nvinfo : EIATTR_KPARAM_INFO
	.align		4
.L_25:
        /*0098*/ 	.byte	0x04, 0x17
        /*009a*/ 	.short	(.L_27 - .L_26)
.L_26:
        /*009c*/ 	.word	0x00000000
        /*00a0*/ 	.short	0x0001
        /*00a2*/ 	.short	0x0008
        /*00a4*/ 	.byte	0x00, 0xf4, 0x21, 0x00


	//----- nvinfo : EIATTR_KPARAM_INFO
	.align		4
.L_27:
        /*00a8*/ 	.byte	0x04, 0x17
        /*00aa*/ 	.short	(.L_29 - .L_28)
.L_28:
        /*00ac*/ 	.word	0x00000000
        /*00b0*/ 	.short	0x0000
        /*00b2*/ 	.short	0x0000
        /*00b4*/ 	.byte	0x00, 0xf4, 0x21, 0x00


	//----- nvinfo : EIATTR_SPARSE_MMA_MASK
	.align		4
.L_29:
        /*00b8*/ 	.byte	0x03, 0x50
        /*00ba*/ 	.short	0x0000


	//----- nvinfo : EIATTR_MAXREG_COUNT
	.align		4
        /*00bc*/ 	.byte	0x03, 0x1b
        /*00be*/ 	.short	0x00ff


	//----- nvinfo : EIATTR_NUM_BARRIERS
	.align		4
        /*00c0*/ 	.byte	0x02, 0x4c
        /*00c2*/ 	.byte	0x01
	.zero		1


	//----- nvinfo : EIATTR_MERCURY_ISA_VERSION
	.align		4
        /*00c4*/ 	.byte	0x03, 0x5f
        /*00c6*/ 	.short	0x0101


	//----- nvinfo : EIATTR_INT_WARP_WIDE_INSTR_OFFSETS
	.align		4
        /*00c8*/ 	.byte	0x04, 0x31
        /*00ca*/ 	.short	(.L_31 - .L_30)


	//   ....[0]....
.L_30:
        /*00cc*/ 	.word	0x00001320


	//   ....[1]....
        /*00d0*/ 	.word	0x00001340


	//   ....[2]....
        /*00d4*/ 	.word	0x00001350


	//   ....[3]....
        /*00d8*/ 	.word	0x00001430


	//   ....[4]....
        /*00dc*/ 	.word	0x00001720


	//   ....[5]....
        /*00e0*/ 	.word	0x00001730


	//   ....[6]....
        /*00e4*/ 	.word	0x000017a0


	//   ....[7]....
        /*00e8*/ 	.word	0x000017b0


	//   ....[8]....
        /*00ec*/ 	.word	0x00001d00


	//   ....[9]....
        /*00f0*/ 	.word	0x00001d10


	//----- nvinfo : EIATTR_COOP_GROUP_MASK_REGIDS
	.align		4
.L_31:
        /*00f4*/ 	.byte	0x04, 0x29
        /*00f6*/ 	.short	(.L_33 - .L_32)


	//   ....[0]....
.L_32:
        /*00f8*/ 	.word	0xffffffff


	//   ....[1]....
        /*00fc*/ 	.word	0xffffffff


	//   ....[2]....
        /*0100*/ 	.word	0xffffffff


	//----- nvinfo : EIATTR_COOP_GROUP_INSTR_OFFSETS
	.align		4
.L_33:
        /*0104*/ 	.byte	0x04, 0x28
        /*0106*/ 	.short	(.L_35 - .L_34)


	//   ....[0]....
.L_34:
        /*0108*/ 	.word	0x00000150


	//   ....[1]....
        /*010c*/ 	.word	0x00000700


	//   ....[2]....
        /*0110*/ 	.word	0x00000cf0


	//----- nvinfo : EIATTR_MBARRIER_INSTR_OFFSETS
	.align		4
.L_35:
        /*0114*/ 	.byte	0x04, 0x39
        /*0116*/ 	.short	(.L_37 - .L_36)


	//   ....[0]....
.L_36:
        /*0118*/ 	.word	0x000014b0
        /*011c*/ 	.word	0x000000ff
        /*0120*/ 	.word	0x00009000
        /*0124*/ 	.short	0x0100
        /*0126*/ 	.byte	0x14
	.zero		1


	//   ....[1]....
        /*0128*/ 	.word	0x00001500
        /*012c*/ 	.word	0x000000ff
        /*0130*/ 	.word	0x00009008
        /*0134*/ 	.short	0x0100
        /*0136*/ 	.byte	0x14
	.zero		1


	//   ....[2]....
        /*0138*/ 	.word	0x00001530
        /*013c*/ 	.word	0x000000ff
        /*0140*/ 	.word	0x00009010
        /*0144*/ 	.short	0x0100
        /*0146*/ 	.byte	0x14
	.zero		1


	//   ....[3]....
        /*0148*/ 	.word	0x00001860
        /*014c*/ 	.word	0x000000ff
        /*0150*/ 	.word	0x00009000
        /*0154*/ 	.short	0x010a
        /*0156*/ 	.byte	0x12
	.zero		1


	//   ....[4]....
        /*0158*/ 	.word	0x00001ba0
        /*015c*/ 	.word	0x000000ff
        /*0160*/ 	.word	0x00009000
        /*0164*/ 	.short	0x0108
        /*0166*/ 	.byte	0x14
	.zero		1


	//   ....[5]....
        /*0168*/ 	.word	0x00001cc0
        /*016c*/ 	.word	0x000000ff
        /*0170*/ 	.word	0x00009008
        /*0174*/ 	.short	0x0108
        /*0176*/ 	.byte	0x14
	.zero		1


	//   ....[6]....
        /*0178*/ 	.word	0x00001d40
        /*017c*/ 	.word	0x000000ff
        /*0180*/ 	.word	0x00009010
        /*0184*/ 	.short	0x0108
        /*0186*/ 	.byte	0x14
	.zero		1


	//   ....[7]....
        /*0188*/ 	.word	0x00001e10
        /*018c*/ 	.word	0x000000ff
        /*0190*/ 	.word	0x00009000
        /*0194*/ 	.short	0x010a
        /*0196*/ 	.byte	0x12
	.zero		1


	//----- nvinfo : EIATTR_NUM_MBARRIERS
	.align		4
.L_37:
        /*0198*/ 	.byte	0x03, 0x38
        /*019a*/ 	.short	0x0003


	//----- nvinfo : EIATTR_EXIT_INSTR_OFFSETS
	.align		4
        /*019c*/ 	.byte	0x04, 0x1c
        /*019e*/ 	.short	(.L_39 - .L_38)


	//   ....[0]....
.L_38:
        /*01a0*/ 	.word	0x00001e00


	//----- nvinfo : EIATTR_REQNTID
	.align		4
.L_39:
        /*01a4*/ 	.byte	0x04, 0x10
        /*01a6*/ 	.short	(.L_41 - .L_40)
.L_40:
        /*01a8*/ 	.word	0x00000100
        /*01ac*/ 	.word	0x00000001
        /*01b0*/ 	.word	0x00000001


	//----- nvinfo : EIATTR_CRS_STACK_SIZE
	.align		4
.L_41:
        /*01b4*/ 	.byte	0x04, 0x1e
        /*01b6*/ 	.short	(.L_43 - .L_42)
.L_42:
        /*01b8*/ 	.word	0x00000000


	//----- nvinfo : EIATTR_CBANK_PARAM_SIZE
	.align		4
.L_43:
        /*01bc*/ 	.byte	0x03, 0x19
        /*01be*/ 	.short	0x0050


	//----- nvinfo : EIATTR_PARAM_CBANK
	.align		4
        /*01c0*/ 	.byte	0x04, 0x0a
        /*01c2*/ 	.short	(.L_45 - .L_44)
	.align		4
.L_44:
        /*01c4*/ 	.word	index@(.nv.constant0.gluon_wgmma)
        /*01c8*/ 	.short	0x0210
        /*01ca*/ 	.short	0x0050


	//----- nvinfo : EIATTR_SW_WAR
	.align		4
.L_45:
        /*01cc*/ 	.byte	0x04, 0x36
        /*01ce*/ 	.short	(.L_47 - .L_46)
.L_46:
        /*01d0*/ 	.word	0x00000008
.L_47:


//--------------------- .nv.callgraph             --------------------------
	.section	.nv.callgraph,"",@"SHT_CUDA_CALLGRAPH"
	.align	4
	.sectionentsize	8
	.align		4
        /*0000*/ 	.word	0x00000000
	.align		4
        /*0004*/ 	.word	0xffffffff
	.align		4
        /*0008*/ 	.word	0x00000000
	.align		4
        /*000c*/ 	.word	0xfffffffe
	.align		4
        /*0010*/ 	.word	0x00000000
	.align		4
        /*0014*/ 	.word	0xfffffffd
	.align		4
        /*0018*/ 	.word	0x00000000
	.align		4
        /*001c*/ 	.word	0xfffffffc


//--------------------- .text.gluon_wgmma         --------------------------
	.section	.text.gluon_wgmma,"ax",@progbits
	.align	128
        .global         gluon_wgmma
        .type           gluon_wgmma,@function
        .size           gluon_wgmma,(.L_x_52 - gluon_wgmma)
        .other          gluon_wgmma,@"STO_CUDA_ENTRY STV_DEFAULT"
gluon_wgmma:
.text.gluon_wgmma:
[----:B------:R-:W-:Y:S01]  /*0000*/  LDC R1, c[0x0][0x28] ;  /* 0x00000a00ff017b82 */ /* 0x000fe20000000800 */
[----:B------:R-:W1:Y:S07]  /*0010*/  S2R R0, SR_TID.X ;  /* 0x0000000000007919 */ /* 0x000e6e0000002100 */
[----:B------:R-:W2:Y:S01]  /*0020*/  S2UR UR4, SR_CgaCtaId ;  /* 0x00000000000479c3 */ /* 0x000ea20000008800 */
[----:B------:R-:W-:Y:S01]  /*0030*/  UMOV UR20, 0x400 ;  /* 0x0000040000147882 */ /* 0x000fe20000000000 */
[----:B------:R-:W-:Y:S01]  /*0040*/  ULDC UR6, c[0x0][0xc] ;  /* 0x0000030000067ab9 */ /* 0x000fe20000000800 */
[----:B------:R-:W-:Y:S01]  /*0050*/  ULDC.64 UR26, c[0x0][0x250] ;  /* 0x00009400001a7ab9 */ /* 0x000fe20000000a00 */
[----:B------:R-:W-:Y:S04]  /*0060*/  BSSY B0, `(.L_x_0) ;  /* 0x000001f000007945 */ /* 0x000fe80003800000 */
[----:B------:R-:W3:Y:S08]  /*0070*/  LDC R2, c[0x0][0x228] ;  /* 0x00008a00ff027b82 */ /* 0x000ef00000000800 */
[----:B------:R-:W4:Y:S08]  /*0080*/  LDC R8, c[0x0][0x230] ;  /* 0x00008c00ff087b82 */ /* 0x000f300000000800 */
[----:B------:R-:W-:Y:S01]  /*0090*/  S2UR UR28, SR_CTAID.Y ;  /* 0x00000000001c79c3 */ /* 0x000fe20000002600 */
[----:B--2---:R-:W-:-:S03]  /*00a0*/  ULEA UR20, UR4, UR20, 0x18 ;  /* 0x0000001404147291 */ /* 0x004fc6000f8ec03f */
[----:B------:R-:W-:Y:S01]  /*00b0*/  ULDC UR4, c[0x0][0x10] ;  /* 0x0000040000047ab9 */ /* 0x000fe20000000800 */
[----:B-1----:R-:W-:-:S03]  /*00c0*/  LOP3.LUT R6, R0, 0xff, RZ, 0xc0, !PT ;  /* 0x000000ff00067812 */ /* 0x002fc600078ec0ff */
[----:B------:R-:W1:Y:S01]  /*00d0*/  S2UR UR5, SR_CTAID.Z ;  /* 0x00000000000579c3 */ /* 0x000e620000002700 */
[----:B---3--:R-:W-:Y:S01]  /*00e0*/  VIADD R2, R2, 0xffffffff ;  /* 0xffffffff02027836 */ /* 0x008fe20000000000 */
[C---:B------:R-:W-:Y:S02]  /*00f0*/  ISETP.GE.U32.AND P0, PT, R6.reuse, 0x20, PT ;  /* 0x000000200600780c */ /* 0x040fe40003f06070 */
[C---:B------:R-:W-:Y:S02]  /*0100*/  ISETP.NE.U32.AND P2, PT, R6.reuse, RZ, PT ;  /* 0x000000ff0600720c */ /* 0x040fe40003f45070 */
[----:B------:R-:W-:Y:S02]  /*0110*/  LEA R11, R6, UR20, 0x2 ;  /* 0x00000014060b7c11 */ /* 0x000fe4000f8e10ff */
[----:B------:R-:W2:Y:S01]  /*0120*/  S2UR UR29, SR_CTAID.X ;  /* 0x00000000001d79c3 */ /* 0x000ea20000002500 */
[----:B----4-:R-:W-:-:S06]  /*0130*/  VIADD R9, R8, 0xffffffff ;  /* 0xffffffff08097836 */ /* 0x010fcc0000000000 */
[----:B------:R3:W-:Y:S01]  /*0140*/  @!P0 STS [R11], RZ ;  /* 0x000000ff0b008388 */ /* 0x0007e20000000800 */
[----:B------:R-:W-:-:S03]  /*0150*/  NOP ;  /* 0x0000000000007918 */ /* 0x000fc60000000000 */
[----:B------:R3:W-:Y:S01]  /*0160*/  @!P2 STS [UR20+0x24], R2 ;  /* 0x00002402ff00a988 */ /* 0x0007e20008000814 */
[----:B-1----:R-:W-:-:S03]  /*0170*/  UIMAD UR4, UR5, UR4, UR28 ;  /* 0x00000004050472a4 */ /* 0x002fc6000f8e021c */
[----:B------:R3:W-:Y:S01]  /*0180*/  @!P2 STS [UR20+0x20], R9 ;  /* 0x00002009ff00a988 */ /* 0x0007e20008000814 */
[----:B--2---:R-:W-:-:S04]  /*0190*/  UIMAD UR4, UR4, UR6, UR29 ;  /* 0x00000006040472a4 */ /* 0x004fc8000f8e021d */
[----:B------:R-:W-:-:S03]  /*01a0*/  UIMAD UR5, UR4, 0x180, URZ ;  /* 0x00000180040578a4 */ /* 0x000fc6000f8e023f */
[----:B------:R-:W-:Y:S01]  /*01b0*/  UMOV UR4, URZ ;  /* 0x0000003f00047c82 */ /* 0x000fe20008000000 */
[----:B------:R-:W-:-:S04]  /*01c0*/  UIADD3 UR22, UP0, UR5, UR26, URZ ;  /* 0x0000001a05167290 */ /* 0x000fc8000ff1e03f */
[----:B------:R-:W-:Y:S01]  /*01d0*/  ULEA.HI.X.SX32 UR23, UR5, UR27, 0x1, UP0 ;  /* 0x0000001b05177291 */ /* 0x000fe200080f0e3f */
[----:B---3--:R-:W-:Y:S11]  /*01e0*/  @P2 BRA `(.L_x_1) ;  /* 0x0000000000182947 */ /* 0x008ff60003800000 */
[----:B------:R-:W1:Y:S01]  /*01f0*/  LDS R3, [UR20+0x8] ;  /* 0x00000814ff037984 */ /* 0x000e620008000800 */
[----:B------:R-:W2:Y:S01]  /*0200*/  LDC.64 R12, c[0x0][0x210] ;  /* 0x00008400ff0c7b82 */ /* 0x000ea20000000a00 */
[----:B------:R-:W-:Y:S02]  /*0210*/  IMAD.MOV.U32 R4, RZ, RZ, 0x70 ;  /* 0x00000070ff047424 */ /* 0x000fe400078e00ff */
[----:B--2---:R2:W-:Y:S03]  /*0220*/  STS.64 [UR20], R12 ;  /* 0x0000000cff007988 */ /* 0x0045e60008000a14 */
[----:B-1----:R-:W-:-:S05]  /*0230*/  LOP3.LUT R3, R3, 0x10, R4, 0xd8, !PT ;  /* 0x0000001003037812 */ /* 0x002fca00078ed804 */
[----:B------:R2:W-:Y:S02]  /*0240*/  STS [UR20+0x8], R3 ;  /* 0x00000803ff007988 */ /* 0x0005e40008000814 */
.L_x_1:
[----:B------:R-:W-:Y:S05]  /*0250*/  BSYNC B0 ;  /* 0x0000000000007941 */ /* 0x000fea0003800000 */
.L_x_0:
[----:B------:R-:W-:Y:S04]  /*0260*/  BSSY B0, `(.L_x_2) ;  /* 0x000000a000007945 */ /* 0x000fe80003800000 */
[----:B------:R-:W-:Y:S05]  /*0270*/  @P2 BRA `(.L_x_3) ;  /* 0x0000000000202947 */ /* 0x000fea0003800000 */
[----:B--2---:R-:W1:Y:S01]  /*0280*/  LDS R3, [UR20+0x34] ;  /* 0x00003414ff037984 */ /* 0x004e620008000800 */
[----:B------:R-:W-:Y:S02]  /*0290*/  IMAD.MOV.U32 R4, RZ, RZ, 0x1f000000 ;  /* 0x1f000000ff047424 */ /* 0x000fe400078e00ff */
[----:B------:R-:W-:Y:S01]  /*02a0*/  @!P2 IMAD.MOV.U32 R5, RZ, RZ, 0x3f ;  /* 0x0000003fff05a424 */ /* 0x000fe200078e00ff */
[----:B------:R-:W2:Y:S02]  /*02b0*/  @!P2 LDS R10, [UR20+0x38] ;  /* 0x00003814ff0aa984 */ /* 0x000ea40008000800 */
[----:B-1----:R-:W-:Y:S02]  /*02c0*/  LOP3.LUT R3, R3, 0xff000000, R4, 0xb8, !PT ;  /* 0xff00000003037812 */ /* 0x002fe400078eb804 */
[----:B--2---:R-:W-:-:S03]  /*02d0*/  @!P2 LOP3.LUT R4, R10, 0xff, R5, 0xb8, !PT ;  /* 0x000000ff0a04a812 */ /* 0x004fc600078eb805 */
[----:B------:R1:W-:Y:S04]  /*02e0*/  STS [UR20+0x34], R3 ;  /* 0x00003403ff007988 */ /* 0x0003e80008000814 */
[----:B------:R1:W-:Y:S02]  /*02f0*/  @!P2 STS [UR20+0x38], R4 ;  /* 0x00003804ff00a988 */ /* 0x0003e40008000814 */
.L_x_3:
[----:B------:R-:W-:Y:S05]  /*0300*/  BSYNC B0 ;  /* 0x0000000000007941 */ /* 0x000fea0003800000 */
.L_x_2:
[----:B------:R-:W-:Y:S04]  /*0310*/  BSSY B0, `(.L_x_4) ;  /* 0x000000e000007945 */ /* 0x000fe80003800000 */
[----:B------:R-:W-:Y:S05]  /*0320*/  @P2 BRA `(.L_x_5) ;  /* 0x0000000000302947 */ /* 0x000fea0003800000 */
[----:B-1----:R-:W1:Y:S01]  /*0330*/  LDS R4, [UR20+0x34] ;  /* 0x00003414ff047984 */ /* 0x002e620008000800 */
[----:B--2---:R-:W2:Y:S03]  /*0340*/  LDC.64 R12, c[0x0][0x238] ;  /* 0x00008e00ff0c7b82 */ /* 0x004ea60000000a00 */
[----:B------:R-:W3:Y:S01]  /*0350*/  LDS R3, [UR20+0x1c] ;  /* 0x00001c14ff037984 */ /* 0x000ee20008000800 */
[C---:B--2---:R-:W-:Y:S01]  /*0360*/  SHF.L.U64.HI R10, R12.reuse, 0x1, R13 ;  /* 0x000000010c0a7819 */ /* 0x044fe2000001020d */
[----:B------:R-:W-:-:S03]  /*0370*/  IMAD.SHL.U32 R5, R12, 0x2, RZ ;  /* 0x000000020c057824 */ /* 0x000fc600078e00ff */
[--C-:B------:R-:W-:Y:S02]  /*0380*/  SHF.R.U32.HI R12, RZ, 0x4, R10.reuse ;  /* 0x00000004ff0c7819 */ /* 0x100fe4000001160a */
[----:B------:R-:W-:-:S05]  /*0390*/  SHF.R.U64 R5, R5, 0x4, R10 ;  /* 0x0000000405057819 */ /* 0x000fca000000120a */
[----:B------:R4:W-:Y:S01]  /*03a0*/  STS [UR20+0xc], R5 ;  /* 0x00000c05ff007988 */ /* 0x0009e20008000814 */
[----:B-1----:R-:W-:Y:S02]  /*03b0*/  LOP3.LUT R4, R4, 0x7, RZ, 0xb8, !PT ;  /* 0x0000000704047812 */ /* 0x002fe400078eb8ff */
[----:B---3--:R-:W-:-:S03]  /*03c0*/  LOP3.LUT R3, R3, 0xf, R12, 0xb8, !PT ;  /* 0x0000000f03037812 */ /* 0x008fc600078eb80c */
[----:B------:R4:W-:Y:S04]  /*03d0*/  STS [UR20+0x34], R4 ;  /* 0x00003404ff007988 */ /* 0x0009e80008000814 */
[----:B------:R4:W-:Y:S02]  /*03e0*/  STS [UR20+0x1c], R3 ;  /* 0x00001c03ff007988 */ /* 0x0009e40008000814 */
.L_x_5:
[----:B------:R-:W-:Y:S05]  /*03f0*/  BSYNC B0 ;  /* 0x0000000000007941 */ /* 0x000fea0003800000 */
.L_x_4:
[----:B------:R-:W-:Y:S04]  /*0400*/  BSSY B1, `(.L_x_6) ;  /* 0x000001a000017945 */ /* 0x000fe80003800000 */
[----:B------:R-:W-:Y:S04]  /*0410*/  BSSY B0, `(.L_x_7) ;  /* 0x0000015000007945 */ /* 0x000fe80003800000 */
[----:B------:R-:W-:Y:S05]  /*0420*/  @P2 BRA `(.L_x_8) ;  /* 0x0000000000202947 */ /* 0x000fea0003800000 */
[----:B-12-4-:R-:W1:Y:S02]  /*0430*/  LDS R3, [UR20+0x34] ;  /* 0x00003414ff037984 */ /* 0x016e640008000800 */
[----:B-1----:R-:W-:-:S05]  /*0440*/  LOP3.LUT R3, R3, 0x38, RZ, 0xb8, !PT ;  /* 0x0000003803037812 */ /* 0x002fca00078eb8ff */
[----:B------:R1:W-:Y:S01]  /*0450*/  STS [UR20+0x34], R3 ;  /* 0x00003403ff007988 */ /* 0x0003e20008000814 */
[----:B------:R-:W-:Y:S05]  /*0460*/  @P2 BRA `(.L_x_9) ;  /* 0x0000000000202947 */ /* 0x000fea0003800000 */
[----:B-1----:R-:W1:Y:S01]  /*0470*/  LDS R3, [UR20+0x8] ;  /* 0x00000814ff037984 */ /* 0x002e620008000800 */
[----:B------:R-:W-:-:S05]  /*0480*/  IMAD.MOV.U32 R4, RZ, RZ, 0x780 ;  /* 0x00000780ff047424 */ /* 0x000fca00078e00ff */
[----:B-1----:R-:W-:-:S05]  /*0490*/  LOP3.LUT R3, R3, 0x500, R4, 0xd8, !PT ;  /* 0x0000050003037812 */ /* 0x002fca00078ed804 */
[----:B------:R3:W-:Y:S02]  /*04a0*/  STS [UR20+0x8], R3 ;  /* 0x00000803ff007988 */ /* 0x0007e40008000814 */
.L_x_8:
[----:B------:R-:W-:Y:S05]  /*04b0*/  @P2 BRA `(.L_x_10) ;  /* 0x0000000000282947 */ /* 0x000fea0003800000 */
[----:B-1234-:R-:W1:Y:S02]  /*04c0*/  LDS R3, [UR20+0x8] ;  /* 0x00000814ff037984 */ /* 0x01ee640008000800 */
[----:B-1----:R-:W-:-:S05]  /*04d0*/  LOP3.LUT R3, R3, 0x1800, RZ, 0xb8, !PT ;  /* 0x0000180003037812 */ /* 0x002fca00078eb8ff */
[----:B------:R2:W-:Y:S02]  /*04e0*/  STS [UR20+0x8], R3 ;  /* 0x00000803ff007988 */ /* 0x0005e40008000814 */
.L_x_9:
[----:B------:R-:W-:Y:S05]  /*04f0*/  @P2 BREAK B0 ;  /* 0x0000000000002942 */ /* 0x000fea0003800000 */
[----:B------:R-:W-:Y:S05]  /*0500*/  @P2 BRA `(.L_x_11) ;  /* 0x0000000000242947 */ /* 0x000fea0003800000 */
[----:B------:R-:W3:Y:S01]  /*0510*/  LDS R4, [UR20+0x8] ;  /* 0x00000814ff047984 */ /* 0x000ee20008000800 */
[----:B-12---:R-:W-:-:S05]  /*0520*/  IMAD.MOV.U32 R3, RZ, RZ, 0x6000 ;  /* 0x00006000ff037424 */ /* 0x006fca00078e00ff */
[----:B---3--:R-:W-:-:S04]  /*0530*/  LOP3.LUT R3, R4, 0x4000, R3, 0xd8, !PT ;  /* 0x0000400004037812 */ /* 0x008fc800078ed803 */
[----:B------:R-:W-:-:S05]  /*0540*/  LOP3.LUT R3, R3, 0x400000, RZ, 0xb8, !PT ;  /* 0x0040000003037812 */ /* 0x000fca00078eb8ff */
[----:B------:R5:W-:Y:S02]  /*0550*/  STS [UR20+0x8], R3 ;  /* 0x00000803ff007988 */ /* 0x000be40008000814 */
.L_x_10:
[----:B------:R-:W-:Y:S05]  /*0560*/  BSYNC B0 ;  /* 0x0000000000007941 */ /* 0x000fea0003800000 */
.L_x_7:
[----:B-12345:R-:W1:Y:S02]  /*0570*/  @!P2 LDS R3, [UR20+0x8] ;  /* 0x00000814ff03a984 */ /* 0x03ee640008000800 */
[----:B-1----:R-:W-:-:S05]  /*0580*/  @!P2 LOP3.LUT R3, R3, 0x8000, RZ, 0xb8, !PT ;  /* 0x000080000303a812 */ /* 0x002fca00078eb8ff */
[----:B------:R3:W-:Y:S02]  /*0590*/  @!P2 STS [UR20+0x8], R3 ;  /* 0x00000803ff00a988 */ /* 0x0007e40008000814 */
.L_x_11:
[----:B------:R-:W-:Y:S05]  /*05a0*/  BSYNC B1 ;  /* 0x0000000000017941 */ /* 0x000fea0003800000 */
.L_x_6:
[----:B------:R-:W-:Y:S05]  /*05b0*/  WARPSYNC.ALL ;  /* 0x0000000000007948 */ /* 0x000fea0003800000 */
[----:B------:R-:W-:Y:S05]  /*05c0*/  @P0 BRA `(.L_x_12) ;  /* 0x0000000000280947 */ /* 0x000fea0003800000 */
[----:B-123--:R-:W1:Y:S01]  /*05d0*/  S2R R3, SR_LANEID ;  /* 0x0000000000037919 */ /* 0x00ee620000000000 */
[----:B------:R-:W-:Y:S05]  /*05e0*/  WARPSYNC.ALL ;  /* 0x0000000000007948 */ /* 0x000fea0003800000 */
[----:B-1----:R-:W-:-:S05]  /*05f0*/  IMAD.SHL.U32 R3, R3, 0x4, RZ ;  /* 0x0000000403037824 */ /* 0x002fca00078e00ff */
[----:B------:R-:W1:Y:S01]  /*0600*/  LDS R7, [R3+UR20] ;  /* 0x0000001403077984 */ /* 0x000e620008000800 */
[----:B------:R-:W-:-:S05]  /*0610*/  IADD3 R4, P1, R3, UR22, RZ ;  /* 0x0000001603047c10 */ /* 0x000fca000ff3e0ff */
[----:B------:R-:W-:-:S05]  /*0620*/  IMAD.X R5, RZ, RZ, UR23, P1 ;  /* 0x00000017ff057e24 */ /* 0x000fca00088e06ff */
[----:B-1----:R4:W5:Y:S01]  /*0630*/  ATOMG.E.EXCH.STRONG.GPU PT, RZ, [R4], R7 ;  /* 0x0000000704ff73a8 */ /* 0x00296200041ee100 */
[----:B------:R-:W-:-:S04]  /*0640*/  DEPBAR {5,4,3,2,1,0} ;  /* 0x0000003f0000791a */ /* 0x000fc80000000000 */
[----:B------:R4:W-:Y:S01]  /*0650*/  UTMACCTL.IV [UR22] ;  /* 0x00000000160079b9 */ /* 0x0009e20008000000 */
[----:B------:R-:W-:Y:S01]  /*0660*/  NOP ;  /* 0x0000000000007918 */ /* 0x000fe20000000000 */
.L_x_12:
[----:B------:R-:W-:Y:S05]  /*0670*/  @P0 BRA `(.L_x_13) ;  /* 0x00000000000c0947 */ /* 0x000fea0003800000 */
[----:B------:R0:W-:Y:S01]  /*0680*/  UTMACMDFLUSH ;  /* 0x00000000000079b7 */ /* 0x0001e20000000000 */
[----:B------:R-:W-:Y:S05]  /*0690*/  @P0 BRA `(.L_x_13) ;  /* 0x0000000000040947 */ /* 0x000fea0003800000 */
[----:B------:R-:W-:-:S04]  /*06a0*/  DEPBAR.LE SB0, 0x0 ;  /* 0x000080000000791a */ /* 0x000fc80000000000 */
.L_x_13:
[----:B------:R-:W-:Y:S05]  /*06b0*/  WARPSYNC.ALL ;  /* 0x0000000000007948 */ /* 0x000fea0003800000 */
[----:B-----5:R-:W-:Y:S06]  /*06c0*/  BAR.SYNC.DEFER_BLOCKING 0x0 ;  /* 0x0000000000007b1d */ /* 0x020fec0000010000 */
[----:B------:R-:W-:Y:S02]  /*06d0*/  BSSY B1, `(.L_x_14) ;  /* 0x000000b000017945 */ /* 0x000fe40003800000 */
[----:B------:R-:W-:Y:S06]  /*06e0*/  BAR.SYNC.DEFER_BLOCKING 0x0 ;  /* 0x0000000000007b1d */ /* 0x000fec0000010000 */
[----:B------:R5:W-:Y:S01]  /*06f0*/  @!P0 STS [R11], RZ ;  /* 0x000000ff0b008388 */ /* 0x000be20000000800 */
[----:B------:R-:W-:Y:S01]  /*0700*/  NOP ;  /* 0x0000000000007918 */ /* 0x000fe20000000000 */
[----:B------:R-:W-:Y:S05]  /*0710*/  @P2 BRA `(.L_x_15) ;  /* 0x0000000000182947 */ /* 0x000fea0003800000 */
[----:B-123--:R-:W1:Y:S01]  /*0720*/  LDS R3, [UR20+0x8] ;  /* 0x00000814ff037984 */ /* 0x00ee620008000800 */
[----:B------:R-:W2:Y:S01]  /*0730*/  LDC.64 R12, c[0x0][0x218] ;  /* 0x00008600ff0c7b82 */ /* 0x000ea20000000a00 */
[----:B----4-:R-:W-:Y:S02]  /*0740*/  IMAD.MOV.U32 R4, RZ, RZ, 0x70 ;  /* 0x00000070ff047424 */ /* 0x010fe400078e00ff */
[----:B--2---:R2:W-:Y:S03]  /*0750*/  STS.64 [UR20], R12 ;  /* 0x0000000cff007988 */ /* 0x0045e60008000a14 */
[----:B-1----:R-:W-:-:S05]  /*0760*/  LOP3.LUT R3, R3, 0x10, R4, 0xd8, !PT ;  /* 0x0000001003037812 */ /* 0x002fca00078ed804 */
[----:B------:R2:W-:Y:S02]  /*0770*/  STS [UR20+0x8], R3 ;  /* 0x00000803ff007988 */ /* 0x0005e40008000814 */
.L_x_15:
[----:B----4-:R-:W-:Y:S05]  /*0780*/  BSYNC B1 ;  /* 0x0000000000017941 */ /* 0x010fea0003800000 */
.L_x_14:
[----:B------:R-:W-:Y:S04]  /*0790*/  BSSY B2, `(.L_x_16) ;  /* 0x000000f000027945 */ /* 0x000fe80003800000 */
[----:B------:R-:W-:Y:S04]  /*07a0*/  BSSY B1, `(.L_x_17) ;  /* 0x000000c000017945 */ /* 0x000fe80003800000 */
[----:B------:R-:W-:Y:S05]  /*07b0*/  @P2 BRA `(.L_x_18) ;  /* 0x0000000000282947 */ /* 0x000fea0003800000 */
[----:B-123--:R-:W1:Y:S01]  /*07c0*/  LDS R3, [UR20+0x34] ;  /* 0x00003414ff037984 */ /* 0x00ee620008000800 */
[----:B------:R-:W-:Y:S01]  /*07d0*/  IMAD.MOV.U32 R4, RZ, RZ, 0x1f000000 ;  /* 0x1f000000ff047424 */ /* 0x000fe200078e00ff */
[----:B------:R-:W-:Y:S05]  /*07e0*/  @P2 BREAK B1 ;  /* 0x0000000000012942 */ /* 0x000fea0003800000 */
[----:B-1----:R-:W-:-:S05]  /*07f0*/  LOP3.LUT R3, R3, 0xff000000, R4, 0xb8, !PT ;  /* 0xff00000003037812 */ /* 0x002fca00078eb804 */
[----:B------:R1:W-:Y:S01]  /*0800*/  STS [UR20+0x34], R3 ;  /* 0x00003403ff007988 */ /* 0x0003e20008000814 */
[----:B------:R-:W-:Y:S05]  /*0810*/  @P2 BRA `(.L_x_19) ;  /* 0x0000000000182947 */ /* 0x000fea0003800000 */
[----:B------:R-:W2:Y:S01]  /*0820*/  LDS R4, [UR20+0x38] ;  /* 0x00003814ff047984 */ /* 0x000ea20008000800 */
[----:B-1----:R-:W-:-:S05]  /*0830*/  IMAD.MOV.U32 R3, RZ, RZ, 0x7f ;  /* 0x0000007fff037424 */ /* 0x002fca00078e00ff */
[----:B--2---:R-:W-:-:S05]  /*0840*/  LOP3.LUT R3, R4, 0xff, R3, 0xb8, !PT ;  /* 0x000000ff04037812 */ /* 0x004fca00078eb803 */
[----:B------:R4:W-:Y:S02]  /*0850*/  STS [UR20+0x38], R3 ;  /* 0x00003803ff007988 */ /* 0x0009e40008000814 */
.L_x_18:
[----:B------:R-:W-:Y:S05]  /*0860*/  BSYNC B1 ;  /* 0x0000000000017941 */ /* 0x000fea0003800000 */
.L_x_17:
[----:B------:R1:W-:Y:S02]  /*0870*/  @!P2 STS [UR20+0x20], R9 ;  /* 0x00002009ff00a988 */ /* 0x0003e40008000814 */
.L_x_19:
[----:B------:R-:W-:Y:S05]  /*0880*/  BSYNC B2 ;  /* 0x0000000000027941 */ /* 0x000fea0003800000 */
.L_x_16:
[----:B------:R-:W-:Y:S05]  /*0890*/  WARPSYNC.ALL ;  /* 0x0000000000007948 */ /* 0x000fea0003800000 */
[----:B-1234-:R-:W1:Y:S01]  /*08a0*/  LDC R3, c[0x0][0x22c] ;  /* 0x00008b00ff037b82 */ /* 0x01ee620000000800 */
[----:B------:R-:W-:Y:S01]  /*08b0*/  BSSY B2, `(.L_x_20) ;  /* 0x0000010000027945 */ /* 0x000fe20003800000 */
[----:B-1----:R-:W-:-:S05]  /*08c0*/  VIADD R3, R3, 0xffffffff ;  /* 0xffffffff03037836 */ /* 0x002fca0000000000 */
[----:B------:R1:W-:Y:S01]  /*08d0*/  @!P2 STS [UR20+0x24], R3 ;  /* 0x00002403ff00a988 */ /* 0x0003e20008000814 */
[----:B------:R-:W-:Y:S05]  /*08e0*/  @P2 BRA `(.L_x_21) ;  /* 0x0000000000302947 */ /* 0x000fea0003800000 */
[----:B------:R-:W2:Y:S01]  /*08f0*/  LDS R5, [UR20+0x34] ;  /* 0x00003414ff057984 */ /* 0x000ea20008000800 */
[----:B------:R-:W3:Y:S03]  /*0900*/  LDC.64 R12, c[0x0][0x240] ;  /* 0x00009000ff0c7b82 */ /* 0x000ee60000000a00 */
[----:B------:R-:W4:Y:S01]  /*0910*/  LDS R4, [UR20+0x1c] ;  /* 0x00001c14ff047984 */ /* 0x000f220008000800 */
[C---:B---3--:R-:W-:Y:S01]  /*0920*/  SHF.L.U64.HI R10, R12.reuse, 0x1, R13 ;  /* 0x000000010c0a7819 */ /* 0x048fe2000001020d */
[----:B------:R-:W-:-:S03]  /*0930*/  IMAD.SHL.U32 R7, R12, 0x2, RZ ;  /* 0x000000020c077824 */ /* 0x000fc600078e00ff */
[--C-:B------:R-:W-:Y:S02]  /*0940*/  SHF.R.U32.HI R9, RZ, 0x4, R10.reuse ;  /* 0x00000004ff097819 */ /* 0x100fe4000001160a */
[----:B------:R-:W-:-:S05]  /*0950*/  SHF.R.U64 R7, R7, 0x4, R10 ;  /* 0x0000000407077819 */ /* 0x000fca000000120a */
[----:B------:R3:W-:Y:S01]  /*0960*/  STS [UR20+0xc], R7 ;  /* 0x00000c07ff007988 */ /* 0x0007e20008000814 */
[----:B--2---:R-:W-:Y:S02]  /*0970*/  LOP3.LUT R5, R5, 0x7, RZ, 0xb8, !PT ;  /* 0x0000000705057812 */ /* 0x004fe400078eb8ff */
[----:B----4-:R-:W-:-:S03]  /*0980*/  LOP3.LUT R4, R4, 0xf, R9, 0xb8, !PT ;  /* 0x0000000f04047812 */ /* 0x010fc600078eb809 */
[----:B------:R3:W-:Y:S04]  /*0990*/  STS [UR20+0x34], R5 ;  /* 0x00003405ff007988 */ /* 0x0007e80008000814 */
[----:B------:R3:W-:Y:S02]  /*09a0*/  STS [UR20+0x1c], R4 ;  /* 0x00001c04ff007988 */ /* 0x0007e40008000814 */
.L_x_21:
[----:B------:R-:W-:Y:S05]  /*09b0*/  BSYNC B2 ;  /* 0x0000000000027941 */ /* 0x000fea0003800000 */
.L_x_20:
[----:B------:R-:W-:Y:S04]  /*09c0*/  BSSY B3, `(.L_x_22) ;  /* 0x000001a000037945 */ /* 0x000fe80003800000 */
[----:B------:R-:W-:Y:S04]  /*09d0*/  BSSY B2, `(.L_x_23) ;  /* 0x0000015000027945 */ /* 0x000fe80003800000 */
[----:B------:R-:W-:Y:S05]  /*09e0*/  @P2 BRA `(.L_x_24) ;  /* 0x0000000000202947 */ /* 0x000fea0003800000 */
[----:B---3--:R-:W2:Y:S02]  /*09f0*/  LDS R4, [UR20+0x34] ;  /* 0x00003414ff047984 */ /* 0x008ea40008000800 */
[----:B--2---:R-:W-:-:S05]  /*0a00*/  LOP3.LUT R4, R4, 0x38, RZ, 0xb8, !PT ;  /* 0x0000003804047812 */ /* 0x004fca00078eb8ff */
[----:B------:R2:W-:Y:S01]  /*0a10*/  STS [UR20+0x34], R4 ;  /* 0x00003404ff007988 */ /* 0x0005e20008000814 */
[----:B------:R-:W-:Y:S05]  /*0a20*/  @P2 BRA `(.L_x_25) ;  /* 0x0000000000202947 */ /* 0x000fea0003800000 */
[----:B--2---:R-:W2:Y:S01]  /*0a30*/  LDS R4, [UR20+0x8] ;  /* 0x00000814ff047984 */ /* 0x004ea20008000800 */
[----:B------:R-:W-:-:S05]  /*0a40*/  IMAD.MOV.U32 R5, RZ, RZ, 0x780 ;  /* 0x00000780ff057424 */ /* 0x000fca00078e00ff */
[----:B--2---:R-:W-:-:S05]  /*0a50*/  LOP3.LUT R4, R4, 0x500, R5, 0xd8, !PT ;  /* 0x0000050004047812 */ /* 0x004fca00078ed805 */
[----:B------:R2:W-:Y:S02]  /*0a60*/  STS [UR20+0x8], R4 ;  /* 0x00000804ff007988 */ /* 0x0005e40008000814 */
.L_x_24:
[----:B------:R-:W-:Y:S05]  /*0a70*/  @P2 BRA `(.L_x_26) ;  /* 0x0000000000282947 */ /* 0x000fea0003800000 */
[----:B--23--:R-:W2:Y:S02]  /*0a80*/  LDS R4, [UR20+0x8] ;  /* 0x00000814ff047984 */ /* 0x00cea40008000800 */
[----:B--2---:R-:W-:-:S05]  /*0a90*/  LOP3.LUT R4, R4, 0x1800, RZ, 0xb8, !PT ;  /* 0x0000180004047812 */ /* 0x004fca00078eb8ff */
[----:B------:R3:W-:Y:S02]  /*0aa0*/  STS [UR20+0x8], R4 ;  /* 0x00000804ff007988 */ /* 0x0007e40008000814 */
.L_x_25:
[----:B------:R-:W-:Y:S05]  /*0ab0*/  @P2 BREAK B2 ;  /* 0x0000000000022942 */ /* 0x000fea0003800000 */
[----:B------:R-:W-:Y:S05]  /*0ac0*/  @P2 BRA `(.L_x_27) ;  /* 0x0000000000242947 */ /* 0x000fea0003800000 */
[----:B--23--:R-:W2:Y:S01]  /*0ad0*/  LDS R4, [UR20+0x8] ;  /* 0x00000814ff047984 */ /* 0x00cea20008000800 */
[----:B------:R-:W-:-:S05]  /*0ae0*/  IMAD.MOV.U32 R5, RZ, RZ, 0x6000 ;  /* 0x00006000ff057424 */ /* 0x000fca00078e00ff */
[----:B--2---:R-:W-:-:S04]  /*0af0*/  LOP3.LUT R4, R4, 0x4000, R5, 0xd8, !PT ;  /* 0x0000400004047812 */ /* 0x004fc800078ed805 */
[----:B------:R-:W-:-:S05]  /*0b00*/  LOP3.LUT R4, R4, 0x400000, RZ, 0xb8, !PT ;  /* 0x0040000004047812 */ /* 0x000fca00078eb8ff */
[----:B------:R4:W-:Y:S02]  /*0b10*/  STS [UR20+0x8], R4 ;  /* 0x00000804ff007988 */ /* 0x0009e40008000814 */
.L_x_26:
[----:B------:R-:W-:Y:S05]  /*0b20*/  BSYNC B2 ;  /* 0x0000000000027941 */ /* 0x000fea0003800000 */
.L_x_23:
[----:B--234-:R-:W2:Y:S02]  /*0b30*/  @!P2 LDS R4, [UR20+0x8] ;  /* 0x00000814ff04a984 */ /* 0x01cea40008000800 */
[----:B--2---:R-:W-:-:S05]  /*0b40*/  @!P2 LOP3.LUT R4, R4, 0x8000, RZ, 0xb8, !PT ;  /* 0x000080000404a812 */ /* 0x004fca00078eb8ff */
[----:B------:R4:W-:Y:S02]  /*0b50*/  @!P2 STS [UR20+0x8], R4 ;  /* 0x00000804ff00a988 */ /* 0x0009e40008000814 */
.L_x_27:
[----:B------:R-:W-:Y:S05]  /*0b60*/  BSYNC B3 ;  /* 0x0000000000037941 */ /* 0x000fea0003800000 */
.L_x_22:
[----:B------:R-:W-:Y:S05]  /*0b70*/  WARPSYNC.ALL ;  /* 0x0000000000007948 */ /* 0x000fea0003800000 */
[----:B------:R-:W-:-:S04]  /*0b80*/  UIADD3 UR25, UR5, 0x80, URZ ;  /* 0x0000008005197890 */ /* 0x000fc8000fffe03f */
[----:B------:R-:W-:-:S04]  /*0b90*/  UIADD3 UR24, UP0, UR25, UR26, URZ ;  /* 0x0000001a19187290 */ /* 0x000fc8000ff1e03f */
[----:B------:R-:W-:Y:S01]  /*0ba0*/  ULEA.HI.X.SX32 UR25, UR25, UR27, 0x1, UP0 ;  /* 0x0000001b19197291 */ /* 0x000fe200080f0e3f */
[----:B------:R-:W-:Y:S11]  /*0bb0*/  @P0 BRA `(.L_x_28) ;  /* 0x0000000000280947 */ /* 0x000ff60003800000 */
[----:B--234-:R-:W2:Y:S01]  /*0bc0*/  S2R R4, SR_LANEID ;  /* 0x0000000000047919 */ /* 0x01cea20000000000 */
[----:B------:R-:W-:Y:S05]  /*0bd0*/  WARPSYNC.ALL ;  /* 0x0000000000007948 */ /* 0x000fea0003800000 */
[----:B--2---:R-:W-:-:S05]  /*0be0*/  IMAD.SHL.U32 R9, R4, 0x4, RZ ;  /* 0x0000000404097824 */ /* 0x004fca00078e00ff */
[----:B------:R-:W2:Y:S01]  /*0bf0*/  LDS R7, [R9+UR20] ;  /* 0x0000001409077984 */ /* 0x000ea20008000800 */
[----:B------:R-:W-:-:S05]  /*0c00*/  IADD3 R4, P1, R9, UR24, RZ ;  /* 0x0000001809047c10 */ /* 0x000fca000ff3e0ff */
[----:B------:R-:W-:-:S05]  /*0c10*/  IMAD.X R5, RZ, RZ, UR25, P1 ;  /* 0x00000019ff057e24 */ /* 0x000fca00088e06ff */
[----:B--2---:R2:W3:Y:S01]  /*0c20*/  ATOMG.E.EXCH.STRONG.GPU PT, RZ, [R4], R7 ;  /* 0x0000000704ff73a8 */ /* 0x0044e200041ee100 */
[----:B------:R-:W-:-:S04]  /*0c30*/  DEPBAR {5,4,3,2,1,0} ;  /* 0x0000003f0000791a */ /* 0x000fc80000000000 */
[----:B------:R2:W-:Y:S01]  /*0c40*/  UTMACCTL.IV [UR24] ;  /* 0x00000000180079b9 */ /* 0x0005e20008000000 */
[----:B------:R-:W-:Y:S01]  /*0c50*/  NOP ;  /* 0x0000000000007918 */ /* 0x000fe20000000000 */
.L_x_28:
[----:B------:R-:W-:Y:S05]  /*0c60*/  @P0 BRA `(.L_x_29) ;  /* 0x00000000000c0947 */ /* 0x000fea0003800000 */
[----:B------:R0:W-:Y:S01]  /*0c70*/  UTMACMDFLUSH ;  /* 0x00000000000079b7 */ /* 0x0001e20000000000 */
[----:B------:R-:W-:Y:S05]  /*0c80*/  @P0 BRA `(.L_x_29) ;  /* 0x0000000000040947 */ /* 0x000fea0003800000 */
[----:B------:R-:W-:-:S04]  /*0c90*/  DEPBAR.LE SB0, 0x0 ;  /* 0x000080000000791a */ /* 0x000fc80000000000 */
.L_x_29:
[----:B------:R-:W-:Y:S05]  /*0ca0*/  WARPSYNC.ALL ;  /* 0x0000000000007948 */ /* 0x000fea0003800000 */
[----:B---3--:R-:W-:Y:S06]  /*0cb0*/  BAR.SYNC.DEFER_BLOCKING 0x0 ;  /* 0x0000000000007b1d */ /* 0x008fec0000010000 */
[----:B------:R-:W-:Y:S02]  /*0cc0*/  BSSY B3, `(.L_x_30) ;  /* 0x000000b000037945 */ /* 0x000fe40003800000 */
[----:B------:R-:W-:Y:S06]  /*0cd0*/  BAR.SYNC.DEFER_BLOCKING 0x0 ;  /* 0x0000000000007b1d */ /* 0x000fec0000010000 */
[----:B------:R3:W-:Y:S01]  /*0ce0*/  @!P0 STS [R11], RZ ;  /* 0x000000ff0b008388 */ /* 0x0007e20000000800 */
[----:B------:R-:W-:Y:S01]  /*0cf0*/  NOP ;  /* 0x0000000000007918 */ /* 0x000fe20000000000 */
[----:B------:R-:W-:Y:S05]  /*0d00*/  @P2 BRA `(.L_x_31) ;  /* 0x0000000000182947 */ /* 0x000fea0003800000 */
[----:B--2-4-:R-:W2:Y:S01]  /*0d10*/  LDS R4, [UR20+0x8] ;  /* 0x00000814ff047984 */ /* 0x014ea20008000800 */
[----:B---3-5:R-:W3:Y:S01]  /*0d20*/  LDC.64 R10, c[0x0][0x220] ;  /* 0x00008800ff0a7b82 */ /* 0x028ee20000000a00 */
[----:B------:R-:W-:Y:S02]  /*0d30*/  IMAD.MOV.U32 R5, RZ, RZ, 0x70 ;  /* 0x00000070ff057424 */ /* 0x000fe400078e00ff */
[----:B---3--:R3:W-:Y:S03]  /*0d40*/  STS.64 [UR20], R10 ;  /* 0x0000000aff007988 */ /* 0x0087e60008000a14 */
[----:B--2---:R-:W-:-:S05]  /*0d50*/  LOP3.LUT R4, R4, 0x10, R5, 0xd8, !PT ;  /* 0x0000001004047812 */ /* 0x004fca00078ed805 */
[----:B------:R3:W-:Y:S02]  /*0d60*/  STS [UR20+0x8], R4 ;  /* 0x00000804ff007988 */ /* 0x0007e40008000814 */
.L_x_31:
[----:B--2---:R-:W-:Y:S05]  /*0d70*/  BSYNC B3 ;  /* 0x0000000000037941 */ /* 0x004fea0003800000 */
.L_x_30:
[----:B------:R-:W-:Y:S04]  /*0d80*/  BSSY B4, `(.L_x_32) ;  /* 0x0000011000047945 */ /* 0x000fe80003800000 */
[----:B------:R-:W-:Y:S04]  /*0d90*/  BSSY B3, `(.L_x_33) ;  /* 0x000000e000037945 */ /* 0x000fe80003800000 */
[----:B------:R-:W-:Y:S05]  /*0da0*/  @P2 BRA `(.L_x_34) ;  /* 0x0000000000242947 */ /* 0x000fea0003800000 */
[----:B---34-:R-:W2:Y:S01]  /*0db0*/  LDS R4, [UR20+0x34] ;  /* 0x00003414ff047984 */ /* 0x018ea20008000800 */
[----:B------:R-:W-:-:S05]  /*0dc0*/  IMAD.MOV.U32 R5, RZ, RZ, 0x3f000000 ;  /* 0x3f000000ff057424 */ /* 0x000fca00078e00ff */
[----:B--2---:R-:W-:-:S05]  /*0dd0*/  LOP3.LUT R4, R4, 0xff000000, R5, 0xb8, !PT ;  /* 0xff00000004047812 */ /* 0x004fca00078eb805 */
[----:B------:R2:W-:Y:S01]  /*0de0*/  STS [UR20+0x34], R4 ;  /* 0x00003404ff007988 */ /* 0x0005e20008000814 */
[----:B------:R-:W-:Y:S05]  /*0df0*/  @P2 BRA `(.L_x_35) ;  /* 0x00000000001c2947 */ /* 0x000fea0003800000 */
[----:B--2---:R-:W2:Y:S01]  /*0e00*/  LDS R4, [UR20+0x38] ;  /* 0x00003814ff047984 */ /* 0x004ea20008000800 */
[----:B------:R-:W-:-:S05]  /*0e10*/  IMAD.MOV.U32 R5, RZ, RZ, 0x3f ;  /* 0x0000003fff057424 */ /* 0x000fca00078e00ff */
[----:B--2---:R-:W-:-:S05]  /*0e20*/  LOP3.LUT R4, R4, 0xff, R5, 0xb8, !PT ;  /* 0x000000ff04047812 */ /* 0x004fca00078eb805 */
[----:B------:R2:W-:Y:S02]  /*0e30*/  STS [UR20+0x38], R4 ;  /* 0x00003804ff007988 */ /* 0x0005e40008000814 */
.L_x_34:
[----:B------:R-:W-:Y:S05]  /*0e40*/  @P2 BREAK B3 ;  /* 0x0000000000032942 */ /* 0x000fea0003800000 */
[----:B------:R-:W-:Y:S05]  /*0e50*/  @P2 BRA `(.L_x_36) ;  /* 0x00000000000c2947 */ /* 0x000fea0003800000 */
[----:B------:R1:W-:Y:S02]  /*0e60*/  STS [UR20+0x20], R3 ;  /* 0x00002003ff007988 */ /* 0x0003e40008000814 */
.L_x_35:
[----:B------:R-:W-:Y:S05]  /*0e70*/  BSYNC B3 ;  /* 0x0000000000037941 */ /* 0x000fea0003800000 */
.L_x_33:
[----:B------:R1:W-:Y:S02]  /*0e80*/  @!P2 STS [UR20+0x24], R2 ;  /* 0x00002402ff00a988 */ /* 0x0003e40008000814 */
.L_x_36:
[----:B------:R-:W-:Y:S05]  /*0e90*/  BSYNC B4 ;  /* 0x0000000000047941 */ /* 0x000fea0003800000 */
.L_x_32:
[----:B------:R-:W-:Y:S05]  /*0ea0*/  WARPSYNC.ALL ;  /* 0x0000000000007948 */ /* 0x000fea0003800000 */
[----:B------:R-:W-:Y:S04]  /*0eb0*/  BSSY B4, `(.L_x_37) ;  /* 0x000000e000047945 */ /* 0x000fe80003800000 */
[----:B------:R-:W-:Y:S05]  /*0ec0*/  @P2 BRA `(.L_x_38) ;  /* 0x0000000000302947 */ /* 0x000fea0003800000 */
[----:B-1----:R-:W1:Y:S01]  /*0ed0*/  LDS R3, [UR20+0x34] ;  /* 0x00003414ff037984 */ /* 0x002e620008000800 */
[----:B--234-:R-:W2:Y:S03]  /*0ee0*/  LDC.64 R4, c[0x0][0x248] ;  /* 0x00009200ff047b82 */ /* 0x01cea60000000a00 */
        /* <DEDUP_REMOVED lines=10> */
.L_x_38:
[----:B------:R-:W-:Y:S05]  /*0f90*/  BSYNC B4 ;  /* 0x0000000000047941 */ /* 0x000fea0003800000 */
.L_x_37:
[----:B------:R-:W-:Y:S04]  /*0fa0*/  BSSY B4, `(.L_x_39) ;  /* 0x000001a000047945 */ /* 0x000fe80003800000 */
[----:B------:R-:W-:Y:S04]  /*0fb0*/  BSSY B5, `(.L_x_40) ;  /* 0x0000015000057945 */ /* 0x000fe80003800000 */
[----:B------:R-:W-:Y:S05]  /*0fc0*/  @P2 BRA `(.L_x_41) ;  /* 0x0000000000202947 */ /* 0x000fea0003800000 */
[----:B-12---:R-:W1:Y:S02]  /*0fd0*/  LDS R2, [UR20+0x34] ;  /* 0x00003414ff027984 */ /* 0x006e640008000800 */
[----:B-1----:R-:W-:-:S05]  /*0fe0*/  LOP3.LUT R2, R2, 0x38, RZ, 0xb8, !PT ;  /* 0x0000003802027812 */ /* 0x002fca00078eb8ff */
[----:B------:R1:W-:Y:S01]  /*0ff0*/  STS [UR20+0x34], R2 ;  /* 0x00003402ff007988 */ /* 0x0003e20008000814 */
[----:B------:R-:W-:Y:S05]  /*1000*/  @P2 BRA `(.L_x_42) ;  /* 0x0000000000202947 */ /* 0x000fea0003800000 */
[----:B-1----:R-:W1:Y:S01]  /*1010*/  LDS R2, [UR20+0x8] ;  /* 0x00000814ff027984 */ /* 0x002e620008000800 */
[----:B------:R-:W-:-:S05]  /*1020*/  IMAD.MOV.U32 R3, RZ, RZ, 0x780 ;  /* 0x00000780ff037424 */ /* 0x000fca00078e00ff */
[----:B-1----:R-:W-:-:S05]  /*1030*/  LOP3.LUT R2, R2, 0x500, R3, 0xd8, !PT ;  /* 0x0000050002027812 */ /* 0x002fca00078ed803 */
[----:B------:R1:W-:Y:S02]  /*1040*/  STS [UR20+0x8], R2 ;  /* 0x00000802ff007988 */ /* 0x0003e40008000814 */
.L_x_41:
[----:B------:R-:W-:Y:S05]  /*1050*/  @P2 BRA `(.L_x_43) ;  /* 0x0000000000282947 */ /* 0x000fea0003800000 */
[----:B-12---:R-:W1:Y:S02]  /*1060*/  LDS R2, [UR20+0x8] ;  /* 0x00000814ff027984 */ /* 0x006e640008000800 */
[----:B-1----:R-:W-:-:S05]  /*1070*/  LOP3.LUT R2, R2, 0x1800, RZ, 0xb8, !PT ;  /* 0x0000180002027812 */ /* 0x002fca00078eb8ff */
[----:B------:R2:W-:Y:S02]  /*1080*/  STS [UR20+0x8], R2 ;  /* 0x00000802ff007988 */ /* 0x0005e40008000814 */
.L_x_42:
[----:B------:R-:W-:Y:S05]  /*1090*/  @P2 BREAK B5 ;  /* 0x0000000000052942 */ /* 0x000fea0003800000 */
[----:B------:R-:W-:Y:S05]  /*10a0*/  @P2 BRA `(.L_x_44) ;  /* 0x0000000000242947 */ /* 0x000fea0003800000 */
[----:B-12---:R-:W1:Y:S01]  /*10b0*/  LDS R2, [UR20+0x8] ;  /* 0x00000814ff027984 */ /* 0x006e620008000800 */
[----:B------:R-:W-:-:S05]  /*10c0*/  IMAD.MOV.U32 R3, RZ, RZ, 0x6000 ;  /* 0x00006000ff037424 */ /* 0x000fca00078e00ff */
[----:B-1----:R-:W-:-:S04]  /*10d0*/  LOP3.LUT R2, R2, 0x6000, R3, 0xd8, !PT ;  /* 0x0000600002027812 */ /* 0x002fc800078ed803 */
[----:B------:R-:W-:-:S05]  /*10e0*/  LOP3.LUT R2, R2, 0x400000, RZ, 0xb8, !PT ;  /* 0x0040000002027812 */ /* 0x000fca00078eb8ff */
[----:B------:R1:W-:Y:S02]  /*10f0*/  STS [UR20+0x8], R2 ;  /* 0x00000802ff007988 */ /* 0x0003e40008000814 */
.L_x_43:
[----:B------:R-:W-:Y:S05]  /*1100*/  BSYNC B5 ;  /* 0x0000000000057941 */ /* 0x000fea0003800000 */
.L_x_40:
[----:B-12---:R-:W1:Y:S02]  /*1110*/  @!P2 LDS R2, [UR20+0x8] ;  /* 0x00000814ff02a984 */ /* 0x006e640008000800 */
[----:B-1----:R-:W-:-:S05]  /*1120*/  @!P2 LOP3.LUT R2, R2, 0x8000, RZ, 0xb8, !PT ;  /* 0x000080000202a812 */ /* 0x002fca00078eb8ff */
[----:B------:R1:W-:Y:S02]  /*1130*/  @!P2 STS [UR20+0x8], R2 ;  /* 0x00000802ff00a988 */ /* 0x0003e40008000814 */
.L_x_44:
[----:B------:R-:W-:Y:S05]  /*1140*/  BSYNC B4 ;  /* 0x0000000000047941 */ /* 0x000fea0003800000 */
.L_x_39:
[----:B------:R-:W-:Y:S05]  /*1150*/  WARPSYNC.ALL ;  /* 0x0000000000007948 */ /* 0x000fea0003800000 */
[----:B------:R-:W-:Y:S01]  /*1160*/  UIADD3 UR5, UR5, 0x100, URZ ;  /* 0x0000010005057890 */ /* 0x000fe2000fffe03f */
[----:B------:R-:W-:Y:S01]  /*1170*/  ISETP.GE.AND P1, PT, R8, 0x1, PT ;  /* 0x000000010800780c */ /* 0x000fe20003f26270 */
[----:B------:R-:W-:Y:S01]  /*1180*/  IMAD.MOV.U32 R24, RZ, RZ, RZ ;  /* 0x000000ffff187224 */ /* 0x000fe200078e00ff */
[----:B------:R-:W-:Y:S01]  /*1190*/  SHF.R.U32.HI R7, RZ, 0x5, R0 ;  /* 0x00000005ff077819 */ /* 0x000fe20000011600 */
[----:B------:R-:W-:-:S04]  /*11a0*/  UIADD3 UR26, UP0, UR5, UR26, URZ ;  /* 0x0000001a051a7290 */ /* 0x000fc8000ff1e03f */
[----:B------:R-:W-:Y:S01]  /*11b0*/  ULEA.HI.X.SX32 UR27, UR5, UR27, 0x1, UP0 ;  /* 0x0000001b051b7291 */ /* 0x000fe200080f0e3f */
[----:B------:R-:W-:Y:S11]  /*11c0*/  @P0 BRA `(.L_x_45) ;  /* 0x0000000000280947 */ /* 0x000ff60003800000 */
[----:B-12---:R-:W3:Y:S01]  /*11d0*/  S2R R2, SR_LANEID ;  /* 0x0000000000027919 */ /* 0x006ee20000000000 */
[----:B------:R-:W-:Y:S05]  /*11e0*/  WARPSYNC.ALL ;  /* 0x0000000000007948 */ /* 0x000fea0003800000 */
[----:B---34-:R-:W-:-:S05]  /*11f0*/  IMAD.SHL.U32 R4, R2, 0x4, RZ ;  /* 0x0000000402047824 */ /* 0x018fca00078e00ff */
[----:B------:R-:W1:Y:S01]  /*1200*/  LDS R5, [R4+UR20] ;  /* 0x0000001404057984 */ /* 0x000e620008000800 */
[----:B------:R-:W-:-:S05]  /*1210*/  IADD3 R2, P3, R4, UR26, RZ ;  /* 0x0000001a04027c10 */ /* 0x000fca000ff7e0ff */
[----:B------:R-:W-:-:S05]  /*1220*/  IMAD.X R3, RZ, RZ, UR27, P3 ;  /* 0x0000001bff037e24 */ /* 0x000fca00098e06ff */
[----:B-1----:R1:W2:Y:S01]  /*1230*/  ATOMG.E.EXCH.STRONG.GPU PT, RZ, [R2], R5 ;  /* 0x0000000502ff73a8 */ /* 0x0022a200041ee100 */
[----:B------:R-:W-:-:S04]  /*1240*/  DEPBAR {5,4,3,2,1,0} ;  /* 0x0000003f0000791a */ /* 0x000fc80000000000 */
[----:B------:R1:W-:Y:S01]  /*1250*/  UTMACCTL.IV [UR26] ;  /* 0x000000001a0079b9 */ /* 0x0003e20008000000 */
[----:B------:R-:W-:Y:S01]  /*1260*/  NOP ;  /* 0x0000000000007918 */ /* 0x000fe20000000000 */
.L_x_45:
[----:B------:R-:W-:Y:S05]  /*1270*/  @P0 BRA `(.L_x_46) ;  /* 0x00000000000c0947 */ /* 0x000fea0003800000 */
[----:B------:R0:W-:Y:S01]  /*1280*/  UTMACMDFLUSH ;  /* 0x00000000000079b7 */ /* 0x0001e20000000000 */
[----:B------:R-:W-:Y:S05]  /*1290*/  @P0 BRA `(.L_x_46) ;  /* 0x0000000000040947 */ /* 0x000fea0003800000 */
[----:B------:R-:W-:-:S04]  /*12a0*/  DEPBAR.LE SB0, 0x0 ;  /* 0x000080000000791a */ /* 0x000fc80000000000 */
.L_x_46:
[----:B------:R-:W-:Y:S05]  /*12b0*/  WARPSYNC.ALL ;  /* 0x0000000000007948 */ /* 0x000fea0003800000 */
[----:B--2---:R-:W-:Y:S01]  /*12c0*/  BAR.SYNC.DEFER_BLOCKING 0x0 ;  /* 0x0000000000007b1d */ /* 0x004fe20000010000 */
[----:B------:R-:W-:Y:S01]  /*12d0*/  R2UR UR21, R7 ;  /* 0x00000000071572ca */ /* 0x000fe200000e0000 */
[----:B------:R-:W-:Y:S01]  /*12e0*/  USHF.L.U32 UR15, UR29, 0x6, URZ ;  /* 0x000000061d0f7899 */ /* 0x000fe2000800063f */
[----:B------:R-:W-:Y:S01]  /*12f0*/  IMAD.MOV.U32 R25, RZ, RZ, RZ ;  /* 0x000000ffff197224 */ /* 0x000fe200078e00ff */
[----:B------:R-:W-:Y:S02]  /*1300*/  CS2R R26, SRZ ;  /* 0x00000000001a7805 */ /* 0x000fe4000001ff00 */
[----:B------:R-:W-:Y:S01]  /*1310*/  CS2R R28, SRZ ;  /* 0x00000000001c7805 */ /* 0x000fe2000001ff00 */
[----:B------:R-:W-:Y:S01]  /*1320*/  VOTEU.ALL UP0, P2 ;  /* 0x00000000003f7886 */ /* 0x000fe20001000000 */
[----:B------:R-:W-:Y:S01]  /*1330*/  UMOV UR6, 0x1 ;  /* 0x0000000100067882 */ /* 0x000fe20000000000 */
[----:B------:R-:W-:Y:S01]  /*1340*/  VOTEU.ALL UP1, P2 ;  /* 0x00000000003f7886 */ /* 0x000fe20001020000 */
[----:B------:R-:W-:Y:S01]  /*1350*/  VOTEU.ALL UP2, P2 ;  /* 0x00000000003f7886 */ /* 0x000fe20001040000 */
[----:B------:R-:W-:Y:S01]  /*1360*/  CS2R R30, SRZ ;  /* 0x00000000001e7805 */ /* 0x000fe2000001ff00 */
[----:B------:R-:W-:-:S04]  /*1370*/  @!UP0 UIADD3 UR8, -UR6, 0x100000, URZ ;  /* 0x0010000006088890 */ /* 0x000fc8000fffe13f */
[----:B------:R-:W-:Y:S02]  /*1380*/  @!UP0 USHF.L.U32 UR9, UR8, 0xb, URZ ;  /* 0x0000000b08098899 */ /* 0x000fe4000800063f */
[----:B------:R-:W-:Y:S01]  /*1390*/  @!UP0 USHF.L.U32 UR8, UR8, 0x1, URZ ;  /* 0x0000000108088899 */ /* 0x000fe2000800063f */
        /* <DEDUP_REMOVED lines=9> */
[----:B------:R-:W-:Y:S01]  /*1430*/  VOTEU.ALL UP0, P2 ;  /* 0x00000000003f7886 */ /* 0x000fe20001000000 */
[----:B------:R-:W-:Y:S02]  /*1440*/  CS2R R38, SRZ ;  /* 0x0000000000267805 */ /* 0x000fe4000001ff00 */
[----:B------:R-:W-:Y:S02]  /*1450*/  CS2R R40, SRZ ;  /* 0x0000000000287805 */ /* 0x000fe4000001ff00 */
[----:B------:R-:W-:Y:S02]  /*1460*/  CS2R R42, SRZ ;  /* 0x00000000002a7805 */ /* 0x000fe4000001ff00 */
[----:B------:R-:W-:-:S02]  /*1470*/  CS2R R44, SRZ ;  /* 0x00000000002c7805 */ /* 0x000fc4000001ff00 */
[----:B------:R-:W-:Y:S02]  /*1480*/  CS2R R46, SRZ ;  /* 0x00000000002e7805 */ /* 0x000fe4000001ff00 */
[----:B------:R-:W-:Y:S01]  /*1490*/  CS2R R48, SRZ ;  /* 0x0000000000307805 */ /* 0x000fe2000001ff00 */
[----:B------:R-:W2:Y:S02]  /*14a0*/  FENCE.VIEW.ASYNC.S ;  /* 0x00000000000073c6 */ /* 0x000ea40000000000 */
[----:B--2---:R-:W2:Y:S02]  /*14b0*/  @!UP0 SYNCS.EXCH.64 URZ, [UR20+0x9000], UR8 ;  /* 0x00900008143f85b2 */ /* 0x004ea40008000100 */
[----:B--2---:R-:W-:Y:S01]  /*14c0*/  BAR.SYNC.DEFER_BLOCKING 0x0 ;  /* 0x0000000000007b1d */ /* 0x004fe20000010000 */
[----:B------:R-:W-:Y:S02]  /*14d0*/  CS2R R50, SRZ ;  /* 0x0000000000327805 */ /* 0x000fe4000001ff00 */
[----:B------:R-:W-:-:S02]  /*14e0*/  CS2R R52, SRZ ;  /* 0x0000000000347805 */ /* 0x000fc4000001ff00 */
[----:B------:R-:W-:Y:S01]  /*14f0*/  CS2R R54, SRZ ;  /* 0x0000000000367805 */ /* 0x000fe2000001ff00 */
[----:B------:R2:W4:Y:S02]  /*1500*/  @!UP1 SYNCS.EXCH.64 URZ, [UR20+0x9008], UR10 ;  /* 0x0090080a143f95b2 */ /* 0x0005240008000100 */
[----:B----4-:R-:W-:Y:S01]  /*1510*/  BAR.SYNC.DEFER_BLOCKING 0x0 ;  /* 0x0000000000007b1d */ /* 0x010fe20000010000 */
[----:B--2---:R-:W-:-:S05]  /*1520*/  USHF.L.U32 UR11, UR28, 0x7, URZ ;  /* 0x000000071c0b7899 */ /* 0x004fca000800063f */
[----:B------:R2:W4:Y:S01]  /*1530*/  @!UP2 SYNCS.EXCH.64 URZ, [UR20+0x9010], UR6 ;  /* 0x00901006143fa5b2 */ /* 0x0005220008000100 */
[----:B------:R-:W-:Y:S06]  /*1540*/  @!P1 BRA `(.L_x_47) ;  /* 0x0000000400409947 */ /* 0x000fec0003800000 */
[----:B------:R-:W-:Y:S02]  /*1550*/  CS2R R24, SRZ ;  /* 0x0000000000187805 */ /* 0x000fe4000001ff00 */
[----:B------:R-:W-:Y:S02]  /*1560*/  CS2R R26, SRZ ;  /* 0x00000000001a7805 */ /* 0x000fe4000001ff00 */
[----:B------:R-:W-:Y:S02]  /*1570*/  CS2R R28, SRZ ;  /* 0x00000000001c7805 */ /* 0x000fe4000001ff00 */
[----:B------:R-:W-:Y:S02]  /*1580*/  CS2R R30, SRZ ;  /* 0x00000000001e7805 */ /* 0x000fe4000001ff00 */
[----:B------:R-:W-:Y:S02]  /*1590*/  CS2R R32, SRZ ;  /* 0x0000000000207805 */ /* 0x000fe4000001ff00 */
[----:B------:R-:W-:-:S02]  /*15a0*/  CS2R R34, SRZ ;  /* 0x0000000000227805 */ /* 0x000fc4000001ff00 */
        /* <DEDUP_REMOVED lines=9> */
[----:B------:R-:W-:Y:S01]  /*1640*/  CS2R R54, SRZ ;  /* 0x0000000000367805 */ /* 0x000fe2000001ff00 */
[----:B------:R-:W-:Y:S01]  /*1650*/  UMOV UR5, URZ ;  /* 0x0000003f00057c82 */ /* 0x000fe20008000000 */
[----:B------:R-:W-:-:S05]  /*1660*/  UMOV UR14, URZ ;  /* 0x0000003f000e7c82 */ /* 0x000fca0008000000 */
.L_x_49:
[----:B----4-:R-:W-:Y:S01]  /*1670*/  BAR.SYNC.DEFER_BLOCKING 0x0 ;  /* 0x0000000000007b1d */ /* 0x010fe20000010000 */
[----:B------:R-:W-:Y:S01]  /*1680*/  ULEA UR18, UR5, UR20, 0x3 ;  /* 0x0000001405127291 */ /* 0x000fe2000f8e183f */
[----:B-1----:R-:W-:Y:S01]  /*1690*/  @!P2 IMAD.MOV.U32 R2, RZ, RZ, 0x3000 ;  /* 0x00003000ff02a424 */ /* 0x002fe200078e00ff */
[----:B------:R-:W-:Y:S01]  /*16a0*/  ELECT P0, URZ, PT ;  /* 0x00000000003f782f */ /* 0x000fe20003800000 */
[----:B------:R-:W-:-:S03]  /*16b0*/  ULEA UR12, UR5, UR20, 0xc ;  /* 0x00000014050c7291 */ /* 0x000fc6000f8e603f */
[----:B------:R-:W-:Y:S02]  /*16c0*/  ISETP.LT.U32.AND P0, PT, R6, 0x20, P0 ;  /* 0x000000200600780c */ /* 0x000fe40000701070 */
[----:B------:R-:W-:Y:S01]  /*16d0*/  ELECT P1, URZ, PT ;  /* 0x00000000003f782f */ /* 0x000fe20003820000 */
[----:B------:R-:W-:-:S03]  /*16e0*/  UIADD3 UR12, UR12, 0x6000, URZ ;  /* 0x000060000c0c7890 */ /* 0x000fc6000fffe03f */
[----:B------:R-:W-:Y:S01]  /*16f0*/  ISETP.LT.U32.AND P1, PT, R6, 0x20, P1 ;  /* 0x000000200600780c */ /* 0x000fe20000f21070 */
[----:B------:R-:W-:Y:S01]  /*1700*/  ULEA UR8, UR5, UR20, 0xd ;  /* 0x0000001405087291 */ /* 0x000fe2000f8e683f */
[----:B------:R-:W-:-:S05]  /*1710*/  UMOV UR10, UR14 ;  /* 0x0000000e000a7c82 */ /* 0x000fca0008000000 */
[----:B------:R-:W-:Y:S01]  /*1720*/  VOTEU.ANY UP0, P0 ;  /* 0x00000000003f7886 */ /* 0x000fe20000000100 */
[----:B------:R-:W-:Y:S01]  /*1730*/  VOTEU.ANY UP2, P0 ;  /* 0x00000000003f7886 */ /* 0x000fe20000040100 */
[----:B------:R1:W-:Y:S03]  /*1740*/  @!P2 SYNCS.ARRIVE.TRANS64 RZ, [UR18+0x9000], R2 ;  /* 0x00900002ffffa9a7 */ /* 0x0003e60008000012 */
[----:B------:R-:W-:Y:S01]  /*1750*/  @UP0 UIADD3 UR13, UR18, 0x9000, URZ ;  /* 0x00009000120d0890 */ /* 0x000fe2000fffe03f */
[----:B--2---:R-:W-:Y:S01]  /*1760*/  @UP0 UMOV UR6, UR22 ;  /* 0x0000001600060c82 */ /* 0x004fe20008000000 */
[----:B------:R-:W-:Y:S01]  /*1770*/  @UP0 UMOV UR7, UR23 ;  /* 0x0000001700070c82 */ /* 0x000fe20008000000 */
[----:B------:R-:W-:Y:S01]  /*1780*/  BAR.SYNC.DEFER_BLOCKING 0x0 ;  /* 0x0000000000007b1d */ /* 0x000fe20000010000 */
[----:B-1----:R-:W-:-:S05]  /*1790*/  IMAD.U32 R2, RZ, RZ, UR4 ;  /* 0x00000004ff027e24 */ /* 0x002fca000f8e00ff */
[----:B------:R-:W-:Y:S01]  /*17a0*/  VOTEU.ANY UP1, P1 ;  /* 0x00000000003f7886 */ /* 0x000fe20000820100 */
[----:B------:R-:W-:Y:S01]  /*17b0*/  VOTEU.ANY UP3, P1 ;  /* 0x00000000003f7886 */ /* 0x000fe20000860100 */
[----:B------:R-:W-:-:S03]  /*17c0*/  SHF.L.U32 R2, R2, 0x1f, RZ ;  /* 0x0000001f02027819 */ /* 0x000fc600000006ff */
[----:B------:R-:W-:Y:S01]  /*17d0*/  @UP1 UIADD3 UR9, UR18, 0x9000, URZ ;  /* 0x0000900012091890 */ /* 0x000fe2000fffe03f */
[----:B------:R-:W-:Y:S01]  /*17e0*/  @UP1 UMOV UR16, UR24 ;  /* 0x0000001800101c82 */ /* 0x000fe20008000000 */
[----:B------:R-:W-:Y:S01]  /*17f0*/  @UP1 UMOV UR17, UR25 ;  /* 0x0000001900111c82 */ /* 0x000fe20008000000 */
[----:B------:R1:W-:Y:S01]  /*1800*/  @UP2 UTMALDG.2D [UR12], [UR6] ;  /* 0x0000000c060025b4 */ /* 0x0003e20008008000 */
[----:B------:R2:W-:Y:S06]  /*1810*/  MEMBAR.ALL.CTA ;  /* 0x0000000000007992 */ /* 0x0005ec0000008000 */
[----:B--2---:R-:W2:Y:S02]  /*1820*/  FENCE.VIEW.ASYNC.S ;  /* 0x00000000000073c6 */ /* 0x004ea40000000000 */
[----:B--2---:R-:W-:Y:S06]  /*1830*/  BAR.SYNC.DEFER_BLOCKING 0x0 ;  /* 0x0000000000007b1d */ /* 0x004fec0000010000 */
[----:B------:R1:W-:Y:S02]  /*1840*/  @UP3 UTMALDG.2D [UR8], [UR16] ;  /* 0x00000008100035b4 */ /* 0x0003e40008008000 */
[----:B------:R-:W-:Y:S06]  /*1850*/  BAR.SYNC.DEFER_BLOCKING 0x0 ;  /* 0x0000000000007b1d */ /* 0x000fec0000010000 */
[----:B------:R-:W2:Y:S02]  /*1860*/  SYNCS.PHASECHK.TRANS64.TRYWAIT P0, [UR18+0x9000], R2 ;  /* 0x00900002ff0075a7 */ /* 0x000ea40008000152 */
[----:B-12---:R-:W-:Y:S05]  /*1870*/  @!P0 BRA `(.L_x_48) ;  /* 0x0000000400648947 */ /* 0x006fea0003800000 */
.L_x_50:
[----:B------:R-:W-:Y:S01]  /*1880*/  USHF.L.U32 UR6, UR21, 0x6, URZ ;  /* 0x0000000615067899 */ /* 0x000fe2000800063f */
[----:B------:R-:W-:Y:S02]  /*1890*/  WARPGROUP.DEPBAR.LE gsb0, 0x0 ;  /* 0x00008000000079c5 */ /* 0x000fe40000010000 */
[----:B------:R-:W-:Y:S01]  /*18a0*/  USHF.R.U32.HI UR7, URZ, 0x4, UR12 ;  /* 0x000000043f077899 */ /* 0x000fe2000801160c */
[----:B------:R-:W-:Y:S01]  /*18b0*/  WARPGROUP.ARRIVE ;  /* 0x00000000000079c5 */ /* 0x000fe20000000000 */
[----:B------:R-:W-:Y:S01]  /*18c0*/  ULOP3.LUT UR6, UR6, 0x100, URZ, 0xc0, !UPT ;  /* 0x0000010006067892 */ /* 0x000fe2000f8ec03f */
[----:B------:R-:W1:Y:S01]  /*18d0*/  LDC R2, c[0x0][0x230] ;  /* 0x00008c00ff027b82 */ /* 0x000e620000000800 */
[----:B------:R-:W-:Y:S01]  /*18e0*/  UMOV UR17, 0x80000020 ;  /* 0x8000002000117882 */ /* 0x000fe20000000000 */
[----:B------:R-:W-:Y:S01]  /*18f0*/  UMOV UR19, 0x80000020 ;  /* 0x8000002000137882 */ /* 0x000fe20000000000 */
[----:B------:R-:W-:Y:S02]  /*1900*/  ULEA.HI UR8, UR8, UR6, URZ, 0x1c ;  /* 0x0000000608087291 */ /* 0x000fe4000f8fe03f */
[----:B------:R-:W-:-:S02]  /*1910*/  USGXT.U32 UR6, UR7, 0xe ;  /* 0x0000000e0706789a */ /* 0x000fc40008000000 */
[----:B------:R-:W-:Y:S02]  /*1920*/  ULOP3.LUT UR8, UR8, 0x3fff, URZ, 0xc0, !UPT ;  /* 0x00003fff08087892 */ /* 0x000fe4000f8ec03f */
[----:B------:R-:W-:Y:S01]  /*1930*/  UIADD3 UR14, UR14, 0x20, URZ ;  /* 0x000000200e0e7890 */ /* 0x000fe2000fffe03f */
[----:B------:R-:W-:Y:S02]  /*1940*/  UMOV UR7, URZ ;  /* 0x0000003f00077c82 */ /* 0x000fe40008000000 */
[----:B------:R-:W-:Y:S01]  /*1950*/  UMOV UR16, UR6 ;  /* 0x0000000600107c82 */ /* 0x000fe20008000000 */
[----:B------:R-:W-:Y:S01]  /*1960*/  UIADD3 UR5, UR5, 0x1, URZ ;  /* 0x0000000105057890 */ /* 0x000fe2000fffe03f */
[----:B------:R-:W-:Y:S01]  /*1970*/  UMOV UR18, UR8 ;  /* 0x0000000800127c82 */ /* 0x000fe20008000000 */
[----:B------:R-:W-:Y:S01]  /*1980*/  UMOV UR9, URZ ;  /* 0x0000003f00097c82 */ /* 0x000fe20008000000 */
[----:B------:R-:W-:Y:S01]  /*1990*/  HGMMA.64x64x16.F32.BF16 R24, gdesc[UR16], R24 ;  /* 0x00e00000101879f0 */ /* 0x000fe20008701818 */
[----:B------:R-:W-:Y:S01]  /*19a0*/  UMOV UR18, 0xfffffffe ;  /* 0xfffffffe00127882 */ /* 0x000fe20000000000 */
[----:B------:R-:W-:Y:S01]  /*19b0*/  UMOV UR19, 0x7fffffdf ;  /* 0x7fffffdf00137882 */ /* 0x000fe20000000000 */
[----:B------:R-:W-:-:S02]  /*19c0*/  UISETP.NE.U32.AND UP0, UPT, UR5, 0x3, UPT ;  /* 0x000000030500788c */ /* 0x000fc4000bf05070 */
[----:B------:R-:W-:Y:S01]  /*19d0*/  UIADD3.64 UR16, UR6, -UR18, URZ ;  /* 0x8000001206107297 */ /* 0x000fe2000fffe03f */
[----:B-1----:R-:W-:Y:S01]  /*19e0*/  ISETP.LE.AND P0, PT, R2, UR14, PT ;  /* 0x0000000e02007c0c */ /* 0x002fe2000bf03270 */
[----:B------:R-:W-:Y:S02]  /*19f0*/  UIADD3.64 UR18, UR8, -UR18, URZ ;  /* 0x8000001208127297 */ /* 0x000fe4000fffe03f */
[----:B------:R-:W-:Y:S02]  /*1a00*/  USEL UR6, URZ, 0x1, UP0 ;  /* 0x000000013f067887 */ /* 0x000fe40008000000 */
[----:B------:R-:W-:Y:S02]  /*1a10*/  USEL UR5, UR5, URZ, UP0 ;  /* 0x0000003f05057287 */ /* 0x000fe40008000000 */
[----:B------:R-:W-:-:S03]  /*1a20*/  ULOP3.LUT UR4, UR4, UR6, URZ, 0x3c, !UPT ;  /* 0x0000000604047292 */ /* 0x000fc6000f8e3c3f */
[----:B------:R-:W-:Y:S03]  /*1a30*/  HGMMA.64x64x16.F32.BF16 R24, gdesc[UR16], R24, gsb0 ;  /* 0x00e00000101879f0 */ /* 0x000fe60008001818 */
[----:B------:R-:W-:Y:S06]  /*1a40*/  @!P0 BRA `(.L_x_49) ;  /* 0xfffffffc00088947 */ /* 0x000fec000383ffff */
.L_x_47:
[----:B------:R-:W-:Y:S02]  /*1a50*/  WARPGROUP.DEPBAR.LE gsb0, 0x0 ;  /* 0x00008000000079c5 */ /* 0x000fe40000010000 */
[----:B----4-:R-:W-:Y:S01]  /*1a60*/  BAR.SYNC.DEFER_BLOCKING 0x0 ;  /* 0x0000000000007b1d */ /* 0x010fe20000010000 */
[C---:B-1----:R-:W-:Y:S01]  /*1a70*/  IMAD.SHL.U32 R2, R0.reuse, 0x80, RZ ;  /* 0x0000008000027824 */ /* 0x042fe200078e00ff */
[----:B------:R-:W-:Y:S01]  /*1a80*/  F2FP.BF16.F32.PACK_AB R24, R25, R24 ;  /* 0x000000181918723e */ /* 0x000fe200000010ff */
[----:B------:R-:W-:Y:S01]  /*1a90*/  IMAD.SHL.U32 R3, R0, 0x40, RZ ;  /* 0x0000004000037824 */ /* 0x000fe200078e00ff */
[----:B------:R-:W-:Y:S02]  /*1aa0*/  F2FP.BF16.F32.PACK_AB R25, R27, R26 ;  /* 0x0000001a1b19723e */ /* 0x000fe400000010ff */
[----:B------:R-:W-:Y:S02]  /*1ab0*/  ELECT P0, URZ, PT ;  /* 0x00000000003f782f */ /* 0x000fe40003800000 */
[----:B------:R-:W-:Y:S01]  /*1ac0*/  LOP3.LUT R2, R2, 0x780, RZ, 0xc0, !PT ;  /* 0x0000078002027812 */ /* 0x000fe200078ec0ff */
[----:B------:R-:W-:Y:S01]  /*1ad0*/  ULOP3.LUT UR21, UR21, 0x1, URZ, 0xc0, !UPT ;  /* 0x0000000115157892 */ /* 0x000fe2000f8ec03f */
[----:B------:R-:W-:Y:S01]  /*1ae0*/  F2FP.BF16.F32.PACK_AB R32, R33, R32 ;  /* 0x000000202120723e */ /* 0x000fe200000010ff */
[----:B------:R-:W-:Y:S01]  /*1af0*/  UMOV UR10, UR15 ;  /* 0x0000000f000a7c82 */ /* 0x000fe20008000000 */
[----:B---3--:R-:W-:Y:S01]  /*1b00*/  LOP3.LUT R4, R2, 0x3800, R3, 0xf8, !PT ;  /* 0x0000380002047812 */ /* 0x008fe200078ef803 */
[----:B------:R-:W-:Y:S01]  /*1b10*/  IMAD.SHL.U32 R2, R0, 0x10, RZ ;  /* 0x0000001000027824 */ /* 0x000fe200078e00ff */
[----:B------:R-:W-:Y:S01]  /*1b20*/  F2FP.BF16.F32.PACK_AB R26, R29, R28 ;  /* 0x0000001c1d1a723e */ /* 0x000fe200000010ff */
[----:B------:R-:W-:Y:S01]  /*1b30*/  ULEA UR9, UR21, UR11, 0x6 ;  /* 0x0000000b15097291 */ /* 0x000fe2000f8e303f */
[----:B------:R-:W-:Y:S01]  /*1b40*/  F2FP.BF16.F32.PACK_AB R27, R31, R30 ;  /* 0x0000001e1f1b723e */ /* 0x000fe200000010ff */
[----:B------:R-:W-:Y:S01]  /*1b50*/  ULEA UR8, UR21, UR20, 0xd ;  /* 0x0000001415087291 */ /* 0x000fe2000f8e683f */
[----:B------:R-:W-:-:S02]  /*1b60*/  LOP3.LUT R3, R2, 0x70, RZ, 0xc0, !PT ;  /* 0x0000007002037812 */ /* 0x000fc400078ec0ff */
[----:B------:R-:W-:Y:S02]  /*1b70*/  F2FP.BF16.F32.PACK_AB R33, R35, R34 ;  /* 0x000000222321723e */ /* 0x000fe400000010ff */
[----:B------:R-:W-:Y:S02]  /*1b80*/  LOP3.LUT R3, R3, 0x10, R0, 0x78, !PT ;  /* 0x0000001003037812 */ /* 0x000fe400078e7800 */
[----:B------:R-:W-:Y:S01]  /*1b90*/  F2FP.BF16.F32.PACK_AB R40, R41, R40 ;  /* 0x000000282928723e */ /* 0x000fe200000010ff */
[----:B------:R-:W1:Y:S02]  /*1ba0*/  @!P2 SYNCS.CCTL.IV [UR20+0x9000] ;  /* 0x00900000ff00a9b1 */ /* 0x000e640008000014 */
[----:B-1----:R-:W-:Y:S01]  /*1bb0*/  BAR.SYNC.DEFER_BLOCKING 0x0 ;  /* 0x0000000000007b1d */ /* 0x002fe20000010000 */
[----:B------:R-:W-:Y:S02]  /*1bc0*/  LOP3.LUT R3, R4, R3, RZ, 0xfc, !PT ;  /* 0x0000000304037212 */ /* 0x000fe400078efcff */
[----:B------:R-:W-:-:S02]  /*1bd0*/  F2FP.BF16.F32.PACK_AB R34, R37, R36 ;  /* 0x000000242522723e */ /* 0x000fc400000010ff */
[C---:B------:R-:W-:Y:S01]  /*1be0*/  LOP3.LUT R2, R3.reuse, 0x20, RZ, 0x3c, !PT ;  /* 0x0000002003027812 */ /* 0x040fe200078e3cff */
[C---:B------:R-:W-:Y:S01]  /*1bf0*/  VIADD R0, R3.reuse, UR20 ;  /* 0x0000001403007c36 */ /* 0x040fe20008000000 */
[C---:B------:R-:W-:Y:S02]  /*1c00*/  LOP3.LUT R4, R3.reuse, 0x40, RZ, 0x3c, !PT ;  /* 0x0000004003047812 */ /* 0x040fe400078e3cff */
[----:B------:R-:W-:Y:S01]  /*1c10*/  LOP3.LUT R3, R3, 0x60, RZ, 0x3c, !PT ;  /* 0x0000006003037812 */ /* 0x000fe200078e3cff */
[----:B------:R-:W-:Y:S01]  /*1c20*/  VIADD R2, R2, UR20 ;  /* 0x0000001402027c36 */ /* 0x000fe20008000000 */
[----:B------:R-:W-:Y:S01]  /*1c30*/  F2FP.BF16.F32.PACK_AB R35, R39, R38 ;  /* 0x000000262723723e */ /* 0x000fe200000010ff */
[----:B------:R-:W-:Y:S01]  /*1c40*/  VIADD R4, R4, UR20 ;  /* 0x0000001404047c36 */ /* 0x000fe20008000000 */
[----:B------:R-:W-:Y:S01]  /*1c50*/  F2FP.BF16.F32.PACK_AB R41, R43, R42 ;  /* 0x0000002a2b29723e */ /* 0x000fe200000010ff */
[----:B------:R-:W-:Y:S01]  /*1c60*/  VIADD R3, R3, UR20 ;  /* 0x0000001403037c36 */ /* 0x000fe20008000000 */
[----:B------:R-:W-:-:S02]  /*1c70*/  F2FP.BF16.F32.PACK_AB R48, R49, R48 ;  /* 0x000000303130723e */ /* 0x000fc400000010ff */
[----:B------:R-:W-:Y:S02]  /*1c80*/  F2FP.BF16.F32.PACK_AB R42, R45, R44 ;  /* 0x0000002c2d2a723e */ /* 0x000fe400000010ff */
[----:B------:R-:W-:Y:S02]  /*1c90*/  F2FP.BF16.F32.PACK_AB R43, R47, R46 ;  /* 0x0000002e2f2b723e */ /* 0x000fe400000010ff */
[----:B------:R-:W-:Y:S02]  /*1ca0*/  F2FP.BF16.F32.PACK_AB R49, R51, R50 ;  /* 0x000000323331723e */ /* 0x000fe400000010ff */
[----:B------:R-:W-:Y:S01]  /*1cb0*/  F2FP.BF16.F32.PACK_AB R50, R53, R52 ;  /* 0x000000343532723e */ /* 0x000fe200000010ff */
[----:B------:R-:W1:Y:S02]  /*1cc0*/  @!P2 SYNCS.CCTL.IV [UR20+0x9008] ;  /* 0x00900800ff00a9b1 */ /* 0x000e640008000014 */
[----:B-1----:R-:W-:Y:S01]  /*1cd0*/  BAR.SYNC.DEFER_BLOCKING 0x0 ;  /* 0x0000000000007b1d */ /* 0x002fe20000010000 */
[----:B------:R-:W-:-:S02]  /*1ce0*/  F2FP.BF16.F32.PACK_AB R51, R55, R54 ;  /* 0x000000363733723e */ /* 0x000fc400000010ff */
[----:B------:R-:W-:-:S13]  /*1cf0*/  ISETP.LT.U32.AND P0, PT, R6, 0x40, P0 ;  /* 0x000000400600780c */ /* 0x000fda0000701070 */
[----:B------:R-:W-:Y:S01]  /*1d00*/  VOTEU.ANY UP0, P0 ;  /* 0x00000000003f7886 */ /* 0x000fe20000000100 */
[----:B------:R-:W-:-:S04]  /*1d10*/  VOTEU.ANY UP1, P0 ;  /* 0x00000000003f7886 */ /* 0x000fc80000020100 */
[----:B--2---:R-:W-:Y:S01]  /*1d20*/  @UP0 UMOV UR6, UR26 ;  /* 0x0000001a00060c82 */ /* 0x004fe20008000000 */
[----:B------:R-:W-:Y:S01]  /*1d30*/  @UP0 UMOV UR7, UR27 ;  /* 0x0000001b00070c82 */ /* 0x000fe20008000000 */
[----:B------:R-:W1:Y:S02]  /*1d40*/  @!P2 SYNCS.CCTL.IV [UR20+0x9010] ;  /* 0x00901000ff00a9b1 */ /* 0x000e640008000014 */
[----:B-1----:R-:W-:Y:S04]  /*1d50*/  STSM.16.M88.4 [R0], R24 ;  /* 0x0000001800007844 */ /* 0x002fe80000000200 */
[----:B------:R-:W-:Y:S04]  /*1d60*/  STSM.16.M88.4 [R2], R32 ;  /* 0x0000002002007844 */ /* 0x000fe80000000200 */
[----:B------:R-:W-:Y:S04]  /*1d70*/  STSM.16.M88.4 [R4], R40 ;  /* 0x0000002804007844 */ /* 0x000fe80000000200 */
[----:B------:R-:W-:Y:S01]  /*1d80*/  STSM.16.M88.4 [R3], R48 ;  /* 0x0000003003007844 */ /* 0x000fe20000000200 */
[----:B------:R1:W-:Y:S06]  /*1d90*/  MEMBAR.ALL.CTA ;  /* 0x0000000000007992 */ /* 0x0003ec0000008000 */
[----:B-1----:R-:W1:Y:S02]  /*1da0*/  FENCE.VIEW.ASYNC.S ;  /* 0x00000000000073c6 */ /* 0x002e640000000000 */
[----:B-1----:R-:W-:Y:S06]  /*1db0*/  BAR.SYNC.DEFER_BLOCKING 0x0 ;  /* 0x0000000000007b1d */ /* 0x002fec0000010000 */
[----:B------:R1:W-:Y:S01]  /*1dc0*/  @UP1 UTMASTG.2D [UR8], [UR6] ;  /* 0x00000008060013b5 */ /* 0x0003e20008008000 */
[----:B------:R0:W-:Y:S01]  /*1dd0*/  UTMACMDFLUSH ;  /* 0x00000000000079b7 */ /* 0x0001e20000000000 */
[----:B------:R-:W-:-:S04]  /*1de0*/  DEPBAR.LE SB0, 0x0 ;  /* 0x000080000000791a */ /* 0x000fc80000000000 */
[----:B------:R-:W-:Y:S06]  /*1df0*/  BAR.SYNC.DEFER_BLOCKING 0x0 ;  /* 0x0000000000007b1d */ /* 0x000fec0000010000 */
[----:B-1----:R-:W-:Y:S05]  /*1e00*/  EXIT ;  /* 0x000000000000794d */ /* 0x002fea0003800000 */
.L_x_48:
[----:B------:R-:W1:Y:S02]  /*1e10*/  SYNCS.PHASECHK.TRANS64.TRYWAIT P0, [UR18+0x9000], R2 ;  /* 0x00900002ff0075a7 */ /* 0x000e640008000152 */
[----:B-1----:R-:W-:Y:S05]  /*1e20*/  @!P0 BRA `(.L_x_48) ;  /* 0xfffffffc00f88947 */ /* 0x002fea000383ffff */
[----:B------:R-:W-:Y:S05]  /*1e30*/  BRA `(.L_x_50) ;  /* 0xfffffff800907947 */ /* 0x000fea000383ffff */
.L_x_51:
[----:B------:R-:W-:-:S00]  /*1e40*/  BRA `(.L_x_51) ;  /* 0xfffffffc00fc7947 */ /* 0x000fc0000383ffff */
[----:B------:R-:W-:-:S00]  /*1e50*/  NOP ;  /* 0x0000000000007918 */ /* 0x000fc00000000000 */
        /* <DEDUP_REMOVED lines=10> */
.L_x_52:


//--------------------- .nv.shared.gluon_wgmma    --------------------------
	.section	.nv.shared.gluon_wgmma,"aw",@nobits
	.sectionflags	@""
	.align	16
	.zero		1024


//--------------------- .nv.shared.reserved.0     --------------------------
	.section	.nv.shared.reserved.0,"aw",@nobits
	.weak		__nv_reservedSMEM_offset_0_alias
	.size		__nv_reservedSMEM_offset_0_alias, 0, 0
	.other		__nv_reservedSMEM_offset_0_alias,@"STO_CUDA_RESERVED_SHARED STV_DEFAULT"
__nv_reservedSMEM_offset_0_alias:
	.zero		0


//--------------------- .nv.constant0.gluon_wgmma --------------------------
	.section	.nv.constant0.gluon_wgmma,"a",@progbits
	.sectionflags	@""
	.align	4
.nv.constant0.gluon_wgmma:
	.zero		608


//--------------------- SYMBOLS --------------------------

	.type		.nv.reservedSmem.offset0,@object
	.size		.nv.reservedSmem.offset0,0x4
